def attn_fwd(
    Q,
    K,
    V,
    Out,
    Lse,
    sm_scale,
    stride_qz,
    stride_qh,
    stride_qm,
    stride_qk,
    stride_kz,
    stride_kh,
    stride_kn,
    stride_kk,
    stride_vz,
    stride_vh,
    stride_vn,
    stride_vk,
    stride_oz,
    stride_oh,
    stride_om,
    stride_ok,
    seqlen_q,
    seqlen_k,
    BLOCK_M: tl.constexpr,
    BLOCK_N: tl.constexpr,
    HEAD_DIM: tl.constexpr,
    CAUSAL: tl.constexpr,
):
    start_m = tl.program_id(0)
    off_hz = tl.program_id(1)
    q_off = off_hz * stride_qh
    k_off = off_hz * stride_kh
    v_off = off_hz * stride_vh
    offs_m = start_m * BLOCK_M + tl.arange(0, BLOCK_M)
    offs_d = tl.arange(0, HEAD_DIM)
    offs_n = tl.arange(0, BLOCK_N)
    q_ptrs = Q + q_off + offs_m[:, None] * stride_qm + offs_d[None, :] * stride_qk
    k_ptrs = K + k_off + offs_d[:, None] * stride_kk + offs_n[None, :] * stride_kn
    v_ptrs = V + v_off + offs_n[:, None] * stride_vn + offs_d[None, :] * stride_vk
    m_i = tl.full([BLOCK_M], float("-inf"), dtype=tl.float32)
    l_i = tl.zeros([BLOCK_M], dtype=tl.float32) + 1.0
    acc = tl.zeros([BLOCK_M, HEAD_DIM], dtype=tl.float32)
    q = tl.load(q_ptrs)
    acc, l_i, m_i = _attn_fwd_inner(
        acc,
        l_i,
        m_i,
        q,
        k_ptrs,
        v_ptrs,
        sm_scale,
        stride_kn,
        stride_vn,
        start_m,
        seqlen_k,
        BLOCK_M,
        BLOCK_N,
        HEAD_DIM,
        CAUSAL,
    )
    acc = acc / l_i[:, None]
    lse = m_i + tl.math.log2(l_i) / 1.4426950408889634
    o_ptrs = (
        Out
        + off_hz * stride_oh
        + offs_m[:, None] * stride_om
        + offs_d[None, :] * stride_ok
    )
    tl.store(o_ptrs, acc.to(Out.dtype.element_ty))
    tl.store(Lse + off_hz * seqlen_q + offs_m, lse)

# config = {"BLOCK_M": 128, "BLOCK_N": 128, "HEAD_DIM": 128, "arch": "sm_90", "causal": false, "dtype": "bf16", "num_stages": 2, "num_warps": 8}
# arch = sm_90


// ===== COMPILED SASS (sm_90a) =====

	.target	sm_90a

	.elftype	@"ET_EXEC"


//--------------------- .note.nv.tkinfo           --------------------------
	.section	.note.nv.tkinfo,"",@"SHT_NOTE"
	.sectionflags	@"SHF_NOTE_NV_TKINFO"
	.tkinfo
        /*0018*/ 	.word	0x00000002
        /*0030*/ 	.string	""
        /*0030*/ 	.string	"ptxas"
        /*0030*/ 	.string	"Cuda compilation tools, release 13.0, V13.0.88"
        /*0030*/ 	.string	"Build cuda_13.0.r13.0/compiler.36424714_0"
        /*0030*/ 	.string	"-v  -suppress-debug-info  -lineinfo  -arch sm_90a "



//--------------------- .note.nv.cuinfo           --------------------------
	.section	.note.nv.cuinfo,"",@"SHT_NOTE"
	.sectionflags	@"SHF_NOTE_NV_CUINFO"
        /*0018*/ 	.short	0x0002
        /*001a*/ 	.short	0x005a
        /*001c*/ 	.short	0x0082
	.zero		2


//--------------------- .nv.info                  --------------------------
	.section	.nv.info,"",@"SHT_CUDA_INFO"
	.align	4


	//----- nvinfo : EIATTR_REGCOUNT
	.align		4
        /*0000*/ 	.byte	0x04, 0x2f
        /*0002*/ 	.short	(.L_2 - .L_1)
	.align		4
.L_1:
        /*0004*/ 	.word	index@(attn_fwd)
        /*0008*/ 	.word	0x000000ff


	//----- nvinfo : EIATTR_FRAME_SIZE
	.align		4
.L_2:
        /*000c*/ 	.byte	0x04, 0x11
        /*000e*/ 	.short	(.L_4 - .L_3)
	.align		4
.L_3:
        /*0010*/ 	.word	index@(attn_fwd)
        /*0014*/ 	.word	0x00000378


	//----- nvinfo : EIATTR_MIN_STACK_SIZE
	.align		4
.L_4:
        /*0018*/ 	.byte	0x04, 0x12
        /*001a*/ 	.short	(.L_6 - .L_5)
	.align		4
.L_5:
        /*001c*/ 	.word	index@(attn_fwd)
        /*0020*/ 	.word	0x00000378
.L_6:


//--------------------- .nv.compat                --------------------------
	.section	.nv.compat,"",@"SHT_CUDA_COMPAT_INFO"
	.align	4
        /*0000*/ 	.byte	0x02, 0x09, 0x01, 0x00, 0x02, 0x02, 0x04, 0x00, 0x02, 0x05, 0x05, 0x00, 0x03, 0x07, 0x01, 0x01
        /*0010*/ 	.byte	0x02, 0x03, 0x00, 0x00, 0x02, 0x06, 0x01, 0x00, 0x04, 0x0b, 0x08, 0x00, 0x00, 0x00, 0x00, 0x00
        /*0020*/ 	.byte	0x00, 0x00, 0x00, 0x00


//--------------------- .nv.info.attn_fwd         --------------------------
	.section	.nv.info.attn_fwd,"",@"SHT_CUDA_INFO"
	.sectionflags	@""
	.align	4


	//----- nvinfo : EIATTR_CUDA_API_VERSION
	.align		4
        /*0000*/ 	.byte	0x04, 0x37
        /*0002*/ 	.short	(.L_8 - .L_7)
.L_7:
        /*0004*/ 	.word	0x00000082


	//----- nvinfo : EIATTR_KPARAM_INFO
	.align		4
.L_8:
        /*0008*/ 	.byte	0x04, 0x17
        /*000a*/ 	.short	(.L_10 - .L_9)
.L_9:
        /*000c*/ 	.word	0x00000000
        /*0010*/ 	.short	0x0019
        /*0012*/ 	.short	0x0080
        /*0014*/ 	.byte	0x00, 0xf4, 0x21, 0x00


	//----- nvinfo : EIATTR_KPARAM_INFO
	.align		4
.L_10:
        /*0018*/ 	.byte	0x04, 0x17
        /*001a*/ 	.short	(.L_12 - .L_11)
.L_11:
        /*001c*/ 	.word	0x00000000
        /*0020*/ 	.short	0x0018
        /*0022*/ 	.short	0x0078
        /*0024*/ 	.byte	0x00, 0xf4, 0x21, 0x00


	//----- nvinfo : EIATTR_KPARAM_INFO
	.align		4
.L_12:
        /*0028*/ 	.byte	0x04, 0x17
        /*002a*/ 	.short	(.L_14 - .L_13)
.L_13:
        /*002c*/ 	.word	0x00000000
        /*0030*/ 	.short	0x0017
        /*0032*/ 	.short	0x0070
        /*0034*/ 	.byte	0x00, 0xf0, 0x11, 0x00


	//----- nvinfo : EIATTR_KPARAM_INFO
	.align		4
.L_14:
        /*0038*/ 	.byte	0x04, 0x17
        /*003a*/ 	.short	(.L_16 - .L_15)
.L_15:
        /*003c*/ 	.word	0x00000000
        /*0040*/ 	.short	0x0016
        /*0042*/ 	.short	0x006c
        /*0044*/ 	.byte	0x00, 0xf0, 0x11, 0x00


	//----- nvinfo : EIATTR_KPARAM_INFO
	.align		4
.L_16:
        /*0048*/ 	.byte	0x04, 0x17
        /*004a*/ 	.short	(.L_18 - .L_17)
.L_17:
        /*004c*/ 	.word	0x00000000
        /*0050*/ 	.short	0x0015
        /*0052*/ 	.short	0x0068
        /*0054*/ 	.byte	0x00, 0xf0, 0x11, 0x00


	//----- nvinfo : EIATTR_KPARAM_INFO
	.align		4
.L_18:
        /*0058*/ 	.byte	0x04, 0x17
        /*005a*/ 	.short	(.L_20 - .L_19)
.L_19:
        /*005c*/ 	.word	0x00000000
        /*0060*/ 	.short	0x0014
        /*0062*/ 	.short	0x0064
        /*0064*/ 	.byte	0x00, 0xf0, 0x11, 0x00


	//----- nvinfo : EIATTR_KPARAM_INFO
	.align		4
.L_20:
        /*0068*/ 	.byte	0x04, 0x17
        /*006a*/ 	.short	(.L_22 - .L_21)
.L_21:
        /*006c*/ 	.word	0x00000000
        /*0070*/ 	.short	0x0013
        /*0072*/ 	.short	0x0060
        /*0074*/ 	.byte	0x00, 0xf0, 0x11, 0x00


	//----- nvinfo : EIATTR_KPARAM_INFO
	.align		4
.L_22:
        /*0078*/ 	.byte	0x04, 0x17
        /*007a*/ 	.short	(.L_24 - .L_23)
.L_23:
        /*007c*/ 	.word	0x00000000
        /*0080*/ 	.short	0x0012
        /*0082*/ 	.short	0x005c
        /*0084*/ 	.byte	0x00, 0xf0, 0x11, 0x00


	//----- nvinfo : EIATTR_KPARAM_INFO
	.align		4
.L_24:
        /*0088*/ 	.byte	0x04, 0x17
        /*008a*/ 	.short	(.L_26 - .L_25)
.L_25:
        /*008c*/ 	.word	0x00000000
        /*0090*/ 	.short	0x0011
        /*0092*/ 	.short	0x0058
        /*0094*/ 	.byte	0x00, 0xf0, 0x11, 0x00


	//----- nvinfo : EIATTR_KPARAM_INFO
	.align		4
.L_26:
        /*0098*/ 	.byte	0x04, 0x17
        /*009a*/ 	.short	(.L_28 - .L_27)
.L_27:
        /*009c*/ 	.word	0x00000000
        /*00a0*/ 	.short	0x0010
        /*00a2*/ 	.short	0x0054
        /*00a4*/ 	.byte	0x00, 0xf0, 0x11, 0x00


	//----- nvinfo : EIATTR_KPARAM_INFO
	.align		4
.L_28:
        /*00a8*/ 	.byte	0x04, 0x17
        /*00aa*/ 	.short	(.L_30 - .L_29)
.L_29:
        /*00ac*/ 	.word	0x00000000
        /*00b0*/ 	.short	0x000f
        /*00b2*/ 	.short	0x0050
        /*00b4*/ 	.byte	0x00, 0xf0, 0x11, 0x00


	//----- nvinfo : EIATTR_KPARAM_INFO
	.align		4
.L_30:
        /*00b8*/ 	.byte	0x04, 0x17
        /*00ba*/ 	.short	(.L_32 - .L_31)
.L_31:
        /*00bc*/ 	.word	0x00000000
        /*00c0*/ 	.short	0x000e
        /*00c2*/ 	.short	0x004c
        /*00c4*/ 	.byte	0x00, 0xf0, 0x11, 0x00


	//----- nvinfo : EIATTR_KPARAM_INFO
	.align		4
.L_32:
        /*00c8*/ 	.byte	0x04, 0x17
        /*00ca*/ 	.short	(.L_34 - .L_33)
.L_33:
        /*00cc*/ 	.word	0x00000000
        /*00d0*/ 	.short	0x000d
        /*00d2*/ 	.short	0x0048
        /*00d4*/ 	.byte	0x00, 0xf0, 0x11, 0x00


	//----- nvinfo : EIATTR_KPARAM_INFO
	.align		4
.L_34:
        /*00d8*/ 	.byte	0x04, 0x17
        /*00da*/ 	.short	(.L_36 - .L_35)
.L_35:
        /*00dc*/ 	.word	0x00000000
        /*00e0*/ 	.short	0x000c
        /*00e2*/ 	.short	0x0044
        /*00e4*/ 	.byte	0x00, 0xf0, 0x11, 0x00


	//----- nvinfo : EIATTR_KPARAM_INFO
	.align		4
.L_36:
        /*00e8*/ 	.byte	0x04, 0x17
        /*00ea*/ 	.short	(.L_38 - .L_37)
.L_37:
        /*00ec*/ 	.word	0x00000000
        /*00f0*/ 	.short	0x000b
        /*00f2*/ 	.short	0x0040
        /*00f4*/ 	.byte	0x00, 0xf0, 0x11, 0x00


	//----- nvinfo : EIATTR_KPARAM_INFO
	.align		4
.L_38:
        /*00f8*/ 	.byte	0x04, 0x17
        /*00fa*/ 	.short	(.L_40 - .L_39)
.L_39:
        /*00fc*/ 	.word	0x00000000
        /*0100*/ 	.short	0x000a
        /*0102*/ 	.short	0x003c
        /*0104*/ 	.byte	0x00, 0xf0, 0x11, 0x00


	//----- nvinfo : EIATTR_KPARAM_INFO
	.align		4
.L_40:
        /*0108*/ 	.byte	0x04, 0x17
        /*010a*/ 	.short	(.L_42 - .L_41)
.L_41:
        /*010c*/ 	.word	0x00000000
        /*0110*/ 	.short	0x0009
        /*0112*/ 	.short	0x0038
        /*0114*/ 	.byte	0x00, 0xf0, 0x11, 0x00


	//----- nvinfo : EIATTR_KPARAM_INFO
	.align		4
.L_42:
        /*0118*/ 	.byte	0x04, 0x17
        /*011a*/ 	.short	(.L_44 - .L_43)
.L_43:
        /*011c*/ 	.word	0x00000000
        /*0120*/ 	.short	0x0008
        /*0122*/ 	.short	0x0034
        /*0124*/ 	.byte	0x00, 0xf0, 0x11, 0x00


	//----- nvinfo : EIATTR_KPARAM_INFO
	.align		4
.L_44:
        /*0128*/ 	.byte	0x04, 0x17
        /*012a*/ 	.short	(.L_46 - .L_45)
.L_45:
        /*012c*/ 	.word	0x00000000
        /*0130*/ 	.short	0x0007
        /*0132*/ 	.short	0x0030
        /*0134*/ 	.byte	0x00, 0xf0, 0x11, 0x00


	//----- nvinfo : EIATTR_KPARAM_INFO
	.align		4
.L_46:
        /*0138*/ 	.byte	0x04, 0x17
        /*013a*/ 	.short	(.L_48 - .L_47)
.L_47:
        /*013c*/ 	.word	0x00000000
        /*0140*/ 	.short	0x0006
        /*0142*/ 	.short	0x002c
        /*0144*/ 	.byte	0x00, 0xf0, 0x11, 0x00


	//----- nvinfo : EIATTR_KPARAM_INFO
	.align		4
.L_48:
        /*0148*/ 	.byte	0x04, 0x17
        /*014a*/ 	.short	(.L_50 - .L_49)
.L_49:
        /*014c*/ 	.word	0x00000000
        /*0150*/ 	.short	0x0005
        /*0152*/ 	.short	0x0028
        /*0154*/ 	.byte	0x00, 0xf0, 0x11, 0x00


	//----- nvinfo : EIATTR_KPARAM_INFO
	.align		4
.L_50:
        /*0158*/ 	.byte	0x04, 0x17
        /*015a*/ 	.short	(.L_52 - .L_51)
.L_51:
        /*015c*/ 	.word	0x00000000
        /*0160*/ 	.short	0x0004
        /*0162*/ 	.short	0x0020
        /*0164*/ 	.byte	0x00, 0xf4, 0x21, 0x00


	//----- nvinfo : EIATTR_KPARAM_INFO
	.align		4
.L_52:
        /*0168*/ 	.byte	0x04, 0x17
        /*016a*/ 	.short	(.L_54 - .L_53)
.L_53:
        /*016c*/ 	.word	0x00000000
        /*0170*/ 	.short	0x0003
        /*0172*/ 	.short	0x0018
        /*0174*/ 	.byte	0x00, 0xf4, 0x21, 0x00


	//----- nvinfo : EIATTR_KPARAM_INFO
	.align		4
.L_54:
        /*0178*/ 	.byte	0x04, 0x17
        /*017a*/ 	.short	(.L_56 - .L_55)
.L_55:
        /*017c*/ 	.word	0x00000000
        /*0180*/ 	.short	0x0002
        /*0182*/ 	.short	0x0010
        /*0184*/ 	.byte	0x00, 0xf4, 0x21, 0x00


	//----- nvinfo : EIATTR_KPARAM_INFO
	.align		4
.L_56:
        /*0188*/ 	.byte	0x04, 0x17
        /*018a*/ 	.short	(.L_58 - .L_57)
.L_57:
        /*018c*/ 	.word	0x00000000
        /*0190*/ 	.short	0x0001
        /*0192*/ 	.short	0x0008
        /*0194*/ 	.byte	0x00, 0xf4, 0x21, 0x00


	//----- nvinfo : EIATTR_KPARAM_INFO
	.align		4
.L_58:
        /*0198*/ 	.byte	0x04, 0x17
        /*019a*/ 	.short	(.L_60 - .L_59)
.L_59:
        /*019c*/ 	.word	0x00000000
        /*01a0*/ 	.short	0x0000
        /*01a2*/ 	.short	0x0000
        /*01a4*/ 	.byte	0x00, 0xf4, 0x21, 0x00


	//----- nvinfo : EIATTR_SPARSE_MMA_MASK
	.align		4
.L_60:
        /*01a8*/ 	.byte	0x03, 0x50
        /*01aa*/ 	.short	0x0000


	//----- nvinfo : EIATTR_MAXREG_COUNT
	.align		4
        /*01ac*/ 	.byte	0x03, 0x1b
        /*01ae*/ 	.short	0x00ff


	//----- nvinfo : EIATTR_NUM_BARRIERS
	.align		4
        /*01b0*/ 	.byte	0x02, 0x4c
        /*01b2*/ 	.byte	0x01
	.zero		1


	//----- nvinfo : EIATTR_ANNOTATIONS
	.align		4
        /*01b4*/ 	.byte	0x04, 0x55
        /*01b6*/ 	.short	(.L_62 - .L_61)


	//   ....[0]....
.L_61:
        /*01b8*/ 	.word	0x00000001
        /*01bc*/ 	.byte	0xb0, 0x1b, 0x00, 0x00, 0x01, 0x00, 0x00, 0x00, 0xf0, 0x1b, 0x00, 0x00, 0x01, 0x00, 0x00, 0x00
        /* <DEDUP_REMOVED lines=109> */
        /*089c*/ 	.byte	0x30, 0x55, 0x00, 0x00, 0x01, 0x00, 0x00, 0x00, 0x90, 0x55, 0x00, 0x00


	//----- nvinfo : EIATTR_MERCURY_ISA_VERSION
	.align		4
.L_62:
        /*08a8*/ 	.byte	0x03, 0x5f
        /*08aa*/ 	.short	0x0101


	//----- nvinfo : EIATTR_COOP_GROUP_MASK_REGIDS
	.align		4
        /*08ac*/ 	.byte	0x04, 0x29
        /*08ae*/ 	.short	(.L_64 - .L_63)


	//   ....[0]....
.L_63:
        /*08b0*/ 	.word	0xffffffff


	//   ....[1]....
        /*08b4*/ 	.word	0xffffffff


	//   ....[2]....
        /*08b8*/ 	.word	0xffffffff


	//   ....[3]....
        /*08bc*/ 	.word	0xffffffff


	//   ....[4]....
        /*08c0*/ 	.word	0xffffffff


	//   ....[5]....
        /*08c4*/ 	.word	0xffffffff


	//   ....[6]....
        /*08c8*/ 	.word	0xffffffff


	//   ....[7]....
        /*08cc*/ 	.word	0xffffffff


	//----- nvinfo : EIATTR_COOP_GROUP_INSTR_OFFSETS
	.align		4
.L_64:
        /*08d0*/ 	.byte	0x04, 0x28
        /*08d2*/ 	.short	(.L_66 - .L_65)


	//   ....[0]....
.L_65:
        /*08d4*/ 	.word	0x00005ec0


	//   ....[1]....
        /*08d8*/ 	.word	0x00005f80


	//   ....[2]....
        /*08dc*/ 	.word	0x00006460


	//   ....[3]....
        /*08e0*/ 	.word	0x00006550


	//   ....[4]....
        /*08e4*/ 	.word	0x00007d60


	//   ....[5]....
        /*08e8*/ 	.word	0x00007d70


	//   ....[6]....
        /*08ec*/ 	.word	0x00007db0


	//   ....[7]....
        /*08f0*/ 	.word	0x00007dc0


	//----- nvinfo : EIATTR_EXIT_INSTR_OFFSETS
	.align		4
.L_66:
        /*08f4*/ 	.byte	0x04, 0x1c
        /*08f6*/ 	.short	(.L_68 - .L_67)


	//   ....[0]....
.L_67:
        /*08f8*/ 	.word	0x0000abf0


	//   ....[1]....
        /*08fc*/ 	.word	0x0000ac20


	//----- nvinfo : EIATTR_REQNTID
	.align		4
.L_68:
        /*0900*/ 	.byte	0x04, 0x10
        /*0902*/ 	.short	(.L_70 - .L_69)
.L_69:
        /*0904*/ 	.word	0x00000100
        /*0908*/ 	.word	0x00000001
        /*090c*/ 	.word	0x00000001


	//----- nvinfo : EIATTR_CBANK_PARAM_SIZE
	.align		4
.L_70:
        /*0910*/ 	.byte	0x03, 0x19
        /*0912*/ 	.short	0x0088


	//----- nvinfo : EIATTR_PARAM_CBANK
	.align		4
        /*0914*/ 	.byte	0x04, 0x0a
        /*0916*/ 	.short	(.L_72 - .L_71)
	.align		4
.L_71:
        /*0918*/ 	.word	index@(.nv.constant0.attn_fwd)
        /*091c*/ 	.short	0x0210
        /*091e*/ 	.short	0x0088


	//----- nvinfo : EIATTR_SW_WAR
	.align		4
.L_72:
        /*0920*/ 	.byte	0x04, 0x36
        /*0922*/ 	.short	(.L_74 - .L_73)
.L_73:
        /*0924*/ 	.word	0x00000008
.L_74:


//--------------------- .nv.callgraph             --------------------------
	.section	.nv.callgraph,"",@"SHT_CUDA_CALLGRAPH"
	.align	4
	.sectionentsize	8
	.align		4
        /*0000*/ 	.word	0x00000000
	.align		4
        /*0004*/ 	.word	0xffffffff
	.align		4
        /*0008*/ 	.word	0x00000000
	.align		4
        /*000c*/ 	.word	0xfffffffe
	.align		4
        /*0010*/ 	.word	0x00000000
	.align		4
        /*0014*/ 	.word	0xfffffffd
	.align		4
        /*0018*/ 	.word	0x00000000
	.align		4
        /*001c*/ 	.word	0xfffffffc


//--------------------- .nv.constant4             --------------------------
	.section	.nv.constant4,"a",@progbits
	.align	8
	.align		8
.nv.constant4:
        /*0000*/ 	.dword	_$_str


//--------------------- .text.attn_fwd            --------------------------
	.section	.text.attn_fwd,"ax",@progbits
	.align	128
        .global         attn_fwd
        .type           attn_fwd,@function
        .size           attn_fwd,(.L_x_3 - attn_fwd)
        .other          attn_fwd,@"STO_CUDA_ENTRY STV_DEFAULT"
attn_fwd:
.text.attn_fwd:
[----:B------:R-:W0:Y:S01]  /*0000*/  LDC R1, c[0x0][0x28] ;  /* 0x00000a00ff017b82 */ /* 0x000e220000000800 */
[----:B------:R-:W1:Y:S07]  /*0010*/  S2R R152, SR_TID.X ;  /* 0x0000000000987919 */ /* 0x000e6e0000002100 */
[----:B------:R-:W2:Y:S01]  /*0020*/  S2UR UR6, SR_CTAID.Y ;  /* 0x00000000000679c3 */ /* 0x000ea20000002600 */
[----:B------:R-:W-:Y:S01]  /*0030*/  ULDC.64 UR4, c[0x0][0x240] ;  /* 0x0000900000047ab9 */ /* 0x000fe20000000a00 */
[----:B------:R-:W-:Y:S01]  /*0040*/  ULDC.64 UR20, c[0x0][0x208] ;  /* 0x0000820000147ab9 */ /* 0x000fe20000000a00 */
[----:B------:R-:W3:Y:S01]  /*0050*/  S2R R0, SR_CTAID.X ;  /* 0x0000000000007919 */ /* 0x000ee20000002500 */
[----:B0-----:R-:W-:-:S04]  /*0060*/  VIADD R1, R1, 0xfffffc88 ;  /* 0xfffffc8801017836 */ /* 0x001fc80000000000 */
[----:B------:R-:W0:Y:S08]  /*0070*/  LDC R11, c[0x0][0x248] ;  /* 0x00009200ff0b7b82 */ /* 0x000e300000000800 */
[----:B------:R-:W4:Y:S01]  /*0080*/  LDC.64 R8, c[0x0][0x210] ;  /* 0x00008400ff087b82 */ /* 0x000f220000000a00 */
[----:B--2---:R-:W-:-:S04]  /*0090*/  UIMAD UR4, UR6, UR4, URZ ;  /* 0x00000004060472a4 */ /* 0x004fc8000f8e023f */
[----:B------:R-:W-:Y:S01]  /*00a0*/  USHF.L.U32 UR7, UR4, 0x1, URZ ;  /* 0x0000000104077899 */ /* 0x000fe2000800063f */
[----:B-1----:R-:W-:Y:S02]  /*00b0*/  LOP3.LUT R3, R152, 0x7f, RZ, 0xc0, !PT ;  /* 0x0000007f98037812 */ /* 0x002fe400078ec0ff */
[----:B------:R-:W-:-:S03]  /*00c0*/  SHF.R.U32.HI R4, RZ, 0x7, R152 ;  /* 0x00000007ff047819 */ /* 0x000fc60000011698 */
[----:B---3--:R-:W-:Y:S01]  /*00d0*/  IMAD R2, R0, 0x80, R3 ;  /* 0x0000008000027824 */ /* 0x008fe200078e0203 */
[----:B------:R-:W-:-:S03]  /*00e0*/  SGXT.U32 R4, R4, 0x1 ;  /* 0x000000010404781a */ /* 0x000fc60000000000 */
[----:B------:R-:W-:Y:S01]  /*00f0*/  IMAD R0, R2, UR5, RZ ;  /* 0x0000000502007c24 */ /* 0x000fe2000f8e02ff */
[----:B------:R-:W-:Y:S01]  /*0100*/  UIMAD.WIDE UR4, UR4, 0x2, URZ ;  /* 0x00000002040478a5 */ /* 0x000fe2000f8e023f */
[----:B0-----:R-:W-:Y:S02]  /*0110*/  IMAD R7, R4, R11, RZ ;  /* 0x0000000b04077224 */ /* 0x001fe400078e02ff */
[C---:B------:R-:W-:Y:S02]  /*0120*/  IMAD.SHL.U32 R5, R0.reuse, 0x2, RZ ;  /* 0x0000000200057824 */ /* 0x040fe400078e00ff */
[----:B------:R-:W-:-:S03]  /*0130*/  IMAD.HI R0, R0, 0x2, RZ ;  /* 0x0000000200007827 */ /* 0x000fc600078e02ff */
[----:B----4-:R-:W-:Y:S01]  /*0140*/  IADD3 R2, P0, P1, R5, UR7, R8 ;  /* 0x0000000705027c10 */ /* 0x010fe2000f91e008 */
[----:B------:R-:W-:-:S03]  /*0150*/  IMAD R5, R11, 0x2, R7 ;  /* 0x000000020b057824 */ /* 0x000fc600078e0207 */
[----:B------:R-:W-:Y:S02]  /*0160*/  IADD3.X R0, R0, UR5, R9, P0, P1 ;  /* 0x0000000500007c10 */ /* 0x000fe400087e2409 */
[----:B------:R-:W-:Y:S02]  /*0170*/  LEA R8, P0, R7, R2, 0x1 ;  /* 0x0000000207087211 */ /* 0x000fe400078008ff */
[----:B------:R-:W-:Y:S02]  /*0180*/  LEA R15, R11, R5, 0x1 ;  /* 0x000000050b0f7211 */ /* 0x000fe400078e08ff */
[----:B------:R-:W-:Y:S02]  /*0190*/  LEA.HI.X.SX32 R9, R7, R0, 0x1, P0 ;  /* 0x0000000007097211 */ /* 0x000fe400000f0eff */
[-C--:B------:R-:W-:Y:S01]  /*01a0*/  LEA R14, P0, R15, R2.reuse, 0x1 ;  /* 0x000000020f0e7211 */ /* 0x080fe200078008ff */
[----:B------:R-:W-:Y:S01]  /*01b0*/  IMAD R7, R11, 0x2, R15 ;  /* 0x000000020b077824 */ /* 0x000fe200078e020f */
[----:B------:R-:W-:-:S03]  /*01c0*/  LEA R12, P1, R5, R2, 0x1 ;  /* 0x00000002050c7211 */ /* 0x000fc600078208ff */
[----:B------:R-:W-:Y:S01]  /*01d0*/  IMAD R19, R11, 0x2, R7 ;  /* 0x000000020b137824 */ /* 0x000fe200078e0207 */
[----:B------:R-:W-:Y:S02]  /*01e0*/  LEA.HI.X.SX32 R15, R15, R0, 0x1, P0 ;  /* 0x000000000f0f7211 */ /* 0x000fe400000f0eff */
[----:B------:R-:W-:Y:S01]  /*01f0*/  LEA R16, P0, R7, R2, 0x1 ;  /* 0x0000000207107211 */ /* 0x000fe200078008ff */
[----:B------:R-:W-:Y:S01]  /*0200*/  IMAD R21, R11, 0x2, R19 ;  /* 0x000000020b157824 */ /* 0x000fe200078e0213 */
[-C--:B------:R-:W-:Y:S02]  /*0210*/  LEA.HI.X.SX32 R13, R5, R0.reuse, 0x1, P1 ;  /* 0x00000000050d7211 */ /* 0x080fe400008f0eff */
[----:B------:R-:W-:Y:S01]  /*0220*/  LEA.HI.X.SX32 R17, R7, R0, 0x1, P0 ;  /* 0x0000000007117211 */ /* 0x000fe200000f0eff */
[----:B------:R-:W-:Y:S01]  /*0230*/  IMAD R23, R11, 0x2, R21 ;  /* 0x000000020b177824 */ /* 0x000fe200078e0215 */
[C---:B------:R-:W-:Y:S01]  /*0240*/  LEA R20, P0, R21.reuse, R2, 0x1 ;  /* 0x0000000215147211 */ /* 0x040fe200078008ff */
[----:B------:R0:W2:Y:S03]  /*0250*/  LDG.E.U16 R6, desc[UR20][R12.64] ;  /* 0x000000140c067981 */ /* 0x0000a6000c1e1500 */
[----:B------:R-:W-:Y:S01]  /*0260*/  LEA.HI.X.SX32 R21, R21, R0, 0x1, P0 ;  /* 0x0000000015157211 */ /* 0x000fe200000f0eff */
[----:B------:R-:W3:Y:S01]  /*0270*/  LDG.E.U16 R5, desc[UR20][R8.64] ;  /* 0x0000001408057981 */ /* 0x000ee2000c1e1500 */
[----:B------:R-:W-:-:S02]  /*0280*/  LEA R25, R11, R23, 0x1 ;  /* 0x000000170b197211 */ /* 0x000fc400078e08ff */
[-C--:B------:R-:W-:Y:S01]  /*0290*/  LEA R18, P1, R19, R2.reuse, 0x1 ;  /* 0x0000000213127211 */ /* 0x080fe200078208ff */
[----:B------:R1:W4:Y:S01]  /*02a0*/  LDG.E.U16 R7, desc[UR20][R14.64] ;  /* 0x000000140e077981 */ /* 0x000322000c1e1500 */
[----:B0-----:R-:W-:-:S03]  /*02b0*/  LEA R12, P0, R23, R2, 0x1 ;  /* 0x00000002170c7211 */ /* 0x001fc600078008ff */
[----:B------:R-:W5:Y:S01]  /*02c0*/  LDG.E.U16 R28, desc[UR20][R20.64] ;  /* 0x00000014141c7981 */ /* 0x000f62000c1e1500 */
[-C--:B------:R-:W-:Y:S01]  /*02d0*/  LEA.HI.X.SX32 R13, R23, R0.reuse, 0x1, P0 ;  /* 0x00000000170d7211 */ /* 0x080fe200000f0eff */
[----:B------:R-:W-:Y:S01]  /*02e0*/  IMAD R23, R11, 0x2, R25 ;  /* 0x000000020b177824 */ /* 0x000fe200078e0219 */
[----:B------:R-:W-:Y:S01]  /*02f0*/  LEA.HI.X.SX32 R19, R19, R0, 0x1, P1 ;  /* 0x0000000013137211 */ /* 0x000fe200008f0eff */
[----:B------:R0:W4:Y:S02]  /*0300*/  LDG.E.U16 R8, desc[UR20][R16.64] ;  /* 0x0000001410087981 */ /* 0x000124000c1e1500 */
[----:B------:R-:W-:Y:S01]  /*0310*/  IMAD R27, R11, 0x2, R23 ;  /* 0x000000020b1b7824 */ /* 0x000fe200078e0217 */
[C---:B-1----:R-:W-:Y:S01]  /*0320*/  LEA R14, P0, R25.reuse, R2, 0x1 ;  /* 0x00000002190e7211 */ /* 0x042fe200078008ff */
[----:B------:R1:W2:Y:S03]  /*0330*/  LDG.E.U16 R9, desc[UR20][R18.64] ;  /* 0x0000001412097981 */ /* 0x0002a6000c1e1500 */
[----:B------:R-:W-:Y:S01]  /*0340*/  LEA.HI.X.SX32 R15, R25, R0, 0x1, P0 ;  /* 0x00000000190f7211 */ /* 0x000fe200000f0eff */
[----:B------:R1:W4:Y:S01]  /*0350*/  LDG.E.U16 R30, desc[UR20][R12.64] ;  /* 0x000000140c1e7981 */ /* 0x000322000c1e1500 */
[----:B0-----:R-:W-:-:S02]  /*0360*/  LEA R16, P0, R27, R2, 0x1 ;  /* 0x000000021b107211 */ /* 0x001fc400078008ff */
[----:B------:R-:W-:Y:S01]  /*0370*/  LEA R22, P1, R23, R2, 0x1 ;  /* 0x0000000217167211 */ /* 0x000fe200078208ff */
[----:B------:R0:W4:Y:S01]  /*0380*/  LDG.E.U16 R32, desc[UR20][R14.64] ;  /* 0x000000140e207981 */ /* 0x000122000c1e1500 */
[----:B-1----:R-:W-:-:S04]  /*0390*/  IMAD R19, R11, 0x2, R27 ;  /* 0x000000020b137824 */ /* 0x002fc800078e021b */
[----:B------:R-:W-:Y:S01]  /*03a0*/  IMAD R21, R11, 0x2, R19 ;  /* 0x000000020b157824 */ /* 0x000fe200078e0213 */
[----:B------:R-:W-:Y:S02]  /*03b0*/  LEA.HI.X.SX32 R17, R27, R0, 0x1, P0 ;  /* 0x000000001b117211 */ /* 0x000fe400000f0eff */
[----:B------:R-:W-:Y:S02]  /*03c0*/  LEA R18, P0, R19, R2, 0x1 ;  /* 0x0000000213127211 */ /* 0x000fe400078008ff */
[----:B------:R-:W-:Y:S01]  /*03d0*/  LEA R25, R11, R21, 0x1 ;  /* 0x000000150b197211 */ /* 0x000fe200078e08ff */
[----:B------:R-:W4:Y:S01]  /*03e0*/  LDG.E.U16 R36, desc[UR20][R16.64] ;  /* 0x0000001410247981 */ /* 0x000f22000c1e1500 */
[-C--:B------:R-:W-:Y:S02]  /*03f0*/  LEA.HI.X.SX32 R23, R23, R0.reuse, 0x1, P1 ;  /* 0x0000000017177211 */ /* 0x080fe400008f0eff */
[----:B------:R-:W-:Y:S01]  /*0400*/  LEA.HI.X.SX32 R19, R19, R0, 0x1, P0 ;  /* 0x0000000013137211 */ /* 0x000fe200000f0eff */
[----:B------:R-:W-:Y:S01]  /*0410*/  IMAD R27, R11, 0x2, R25 ;  /* 0x000000020b1b7824 */ /* 0x000fe200078e0219 */
[-C--:B------:R-:W-:Y:S01]  /*0420*/  LEA R12, P0, R21, R2.reuse, 0x1 ;  /* 0x00000002150c7211 */ /* 0x080fe200078008ff */
[----:B------:R1:W5:Y:S01]  /*0430*/  LDG.E.U16 R34, desc[UR20][R22.64] ;  /* 0x0000001416227981 */ /* 0x000362000c1e1500 */
[----:B------:R-:W-:-:S02]  /*0440*/  LEA R20, P1, R25, R2, 0x1 ;  /* 0x0000000219147211 */ /* 0x000fc400078208ff */
[----:B------:R-:W-:Y:S01]  /*0450*/  LEA.HI.X.SX32 R13, R21, R0, 0x1, P0 ;  /* 0x00000000150d7211 */ /* 0x000fe200000f0eff */
[----:B------:R1:W4:Y:S01]  /*0460*/  LDG.E.U16 R38, desc[UR20][R18.64] ;  /* 0x0000001412267981 */ /* 0x000322000c1e1500 */
[----:B0-----:R-:W-:Y:S01]  /*0470*/  LEA R14, P0, R27, R2, 0x1 ;  /* 0x000000021b0e7211 */ /* 0x001fe200078008ff */
[----:B-1----:R-:W-:-:S03]  /*0480*/  IMAD R23, R11, 0x2, R27 ;  /* 0x000000020b177824 */ /* 0x002fc600078e021b */
[-C--:B------:R-:W-:Y:S01]  /*0490*/  LEA.HI.X.SX32 R15, R27, R0.reuse, 0x1, P0 ;  /* 0x000000001b0f7211 */ /* 0x080fe200000f0eff */
[----:B------:R0:W4:Y:S01]  /*04a0*/  LDG.E.U16 R40, desc[UR20][R12.64] ;  /* 0x000000140c287981 */ /* 0x000122000c1e1500 */
[----:B------:R-:W-:Y:S01]  /*04b0*/  LEA.HI.X.SX32 R21, R25, R0, 0x1, P1 ;  /* 0x0000000019157211 */ /* 0x000fe200008f0eff */
[----:B------:R-:W-:Y:S01]  /*04c0*/  IMAD R25, R11, 0x2, R23 ;  /* 0x000000020b197824 */ /* 0x000fe200078e0217 */
[C---:B------:R-:W-:Y:S01]  /*04d0*/  LEA R16, P0, R23.reuse, R2, 0x1 ;  /* 0x0000000217107211 */ /* 0x040fe200078008ff */
[----:B------:R-:W4:Y:S03]  /*04e0*/  LDG.E.U16 R44, desc[UR20][R14.64] ;  /* 0x000000140e2c7981 */ /* 0x000f26000c1e1500 */
[----:B------:R-:W-:Y:S01]  /*04f0*/  LEA.HI.X.SX32 R17, R23, R0, 0x1, P0 ;  /* 0x0000000017117211 */ /* 0x000fe200000f0eff */
[----:B------:R-:W-:Y:S01]  /*0500*/  IMAD R23, R11, 0x2, R25 ;  /* 0x000000020b177824 */ /* 0x000fe200078e0219 */
[----:B------:R-:W-:Y:S01]  /*0510*/  LEA R18, P0, R25, R2, 0x1 ;  /* 0x0000000219127211 */ /* 0x000fe200078008ff */
[----:B------:R1:W4:Y:S03]  /*0520*/  LDG.E.U16 R42, desc[UR20][R20.64] ;  /* 0x00000014142a7981 */ /* 0x000326000c1e1500 */
[----:B------:R-:W-:Y:S01]  /*0530*/  LEA R27, R11, R23, 0x1 ;  /* 0x000000170b1b7211 */ /* 0x000fe200078e08ff */
[----:B------:R1:W4:Y:S01]  /*0540*/  LDG.E.U16 R46, desc[UR20][R16.64] ;  /* 0x00000014102e7981 */ /* 0x000322000c1e1500 */
[----:B------:R-:W-:-:S02]  /*0550*/  LEA.HI.X.SX32 R19, R25, R0, 0x1, P0 ;  /* 0x0000000019137211 */ /* 0x000fc400000f0eff */
[----:B0-----:R-:W-:Y:S01]  /*0560*/  LEA R12, P0, R27, R2, 0x1 ;  /* 0x000000021b0c7211 */ /* 0x001fe200078008ff */
[----:B-1----:R-:W-:-:S03]  /*0570*/  IMAD R21, R11, 0x2, R27 ;  /* 0x000000020b157824 */ /* 0x002fc600078e021b */
[----:B------:R-:W-:Y:S01]  /*0580*/  LEA.HI.X.SX32 R13, R27, R0, 0x1, P0 ;  /* 0x000000001b0d7211 */ /* 0x000fe200000f0eff */
[----:B------:R0:W4:Y:S01]  /*0590*/  LDG.E.U16 R48, desc[UR20][R18.64] ;  /* 0x0000001412307981 */ /* 0x000122000c1e1500 */
[----:B------:R-:W-:Y:S01]  /*05a0*/  IMAD R25, R11, 0x2, R21 ;  /* 0x000000020b197824 */ /* 0x000fe200078e0215 */
[C---:B------:R-:W-:Y:S02]  /*05b0*/  LEA R14, P0, R21.reuse, R2, 0x1 ;  /* 0x00000002150e7211 */ /* 0x040fe400078008ff */
[----:B------:R1:W4:Y:S02]  /*05c0*/  LDG.E.U16 R50, desc[UR20][R12.64] ;  /* 0x000000140c327981 */ /* 0x000324000c1e1500 */
[----:B------:R-:W-:Y:S01]  /*05d0*/  LEA.HI.X.SX32 R15, R21, R0, 0x1, P0 ;  /* 0x00000000150f7211 */ /* 0x000fe200000f0eff */
[----:B------:R-:W-:Y:S01]  /*05e0*/  IMAD R21, R11, 0x2, R25 ;  /* 0x000000020b157824 */ /* 0x000fe200078e0219 */
[-C--:B------:R-:W-:Y:S02]  /*05f0*/  LEA R22, P1, R23, R2.reuse, 0x1 ;  /* 0x0000000217167211 */ /* 0x080fe400078208ff */
[----:B------:R-:W-:Y:S01]  /*0600*/  LEA R16, P0, R25, R2, 0x1 ;  /* 0x0000000219107211 */ /* 0x000fe200078008ff */
[----:B------:R-:W-:Y:S01]  /*0610*/  IMAD R27, R11, 0x2, R21 ;  /* 0x000000020b1b7824 */ /* 0x000fe200078e0215 */
[-C--:B------:R-:W-:Y:S01]  /*0620*/  LEA.HI.X.SX32 R23, R23, R0.reuse, 0x1, P1 ;  /* 0x0000000017177211 */ /* 0x080fe200008f0eff */
[----:B------:R-:W4:Y:S01]  /*0630*/  LDG.E.U16 R51, desc[UR20][R14.64] ;  /* 0x000000140e337981 */ /* 0x000f22000c1e1500 */
[----:B------:R-:W-:-:S02]  /*0640*/  LEA.HI.X.SX32 R17, R25, R0, 0x1, P0 ;  /* 0x0000000019117211 */ /* 0x000fc400000f0eff */
[----:B------:R-:W-:Y:S01]  /*0650*/  LEA R25, R11, R27, 0x1 ;  /* 0x0000001b0b197211 */ /* 0x000fe200078e08ff */
[----:B------:R1:W4:Y:S01]  /*0660*/  LDG.E.U16 R49, desc[UR20][R22.64] ;  /* 0x0000001416317981 */ /* 0x000322000c1e1500 */
[-C--:B0-----:R-:W-:Y:S02]  /*0670*/  LEA R18, P0, R27, R2.reuse, 0x1 ;  /* 0x000000021b127211 */ /* 0x081fe400078008ff */
[----:B------:R-:W-:Y:S01]  /*0680*/  LEA R20, P1, R21, R2, 0x1 ;  /* 0x0000000215147211 */ /* 0x000fe200078208ff */
[----:B------:R0:W4:Y:S01]  /*0690*/  LDG.E.U16 R52, desc[UR20][R16.64] ;  /* 0x0000001410347981 */ /* 0x000122000c1e1500 */
[----:B------:R-:W-:Y:S02]  /*06a0*/  LEA.HI.X.SX32 R19, R27, R0, 0x1, P0 ;  /* 0x000000001b137211 */ /* 0x000fe400000f0eff */
[----:B-1----:R-:W-:Y:S01]  /*06b0*/  LEA R12, P0, R25, R2, 0x1 ;  /* 0x00000002190c7211 */ /* 0x002fe200078008ff */
[----:B------:R-:W-:-:S03]  /*06c0*/  IMAD R23, R11, 0x2, R25 ;  /* 0x000000020b177824 */ /* 0x000fc600078e0219 */
[-C--:B------:R-:W-:Y:S01]  /*06d0*/  LEA.HI.X.SX32 R13, R25, R0.reuse, 0x1, P0 ;  /* 0x00000000190d7211 */ /* 0x080fe200000f0eff */
[----:B------:R-:W4:Y:S01]  /*06e0*/  LDG.E.U16 R54, desc[UR20][R18.64] ;  /* 0x0000001412367981 */ /* 0x000f22000c1e1500 */
[----:B------:R-:W-:Y:S01]  /*06f0*/  IMAD R27, R11, 0x2, R23 ;  /* 0x000000020b1b7824 */ /* 0x000fe200078e0217 */
[----:B------:R-:W-:Y:S02]  /*0700*/  LEA.HI.X.SX32 R21, R21, R0, 0x1, P1 ;  /* 0x0000000015157211 */ /* 0x000fe400008f0eff */
[----:B------:R-:W4:Y:S01]  /*0710*/  LDG.E.U16 R55, desc[UR20][R12.64] ;  /* 0x000000140c377981 */ /* 0x000f22000c1e1500 */
[----:B------:R-:W-:Y:S01]  /*0720*/  IMAD R25, R11, 0x2, R27 ;  /* 0x000000020b197824 */ /* 0x000fe200078e021b */
[----:B------:R-:W-:Y:S02]  /*0730*/  LEA R14, P0, R23, R2, 0x1 ;  /* 0x00000002170e7211 */ /* 0x000fe400078008ff */
[----:B------:R1:W4:Y:S01]  /*0740*/  LDG.E.U16 R53, desc[UR20][R20.64] ;  /* 0x0000001414357981 */ /* 0x000322000c1e1500 */
[----:B------:R-:W-:Y:S01]  /*0750*/  IMAD R29, R11, 0x2, R25 ;  /* 0x000000020b1d7824 */ /* 0x000fe200078e0219 */
[----:B------:R-:W-:-:S04]  /*0760*/  LEA.HI.X.SX32 R15, R23, R0, 0x1, P0 ;  /* 0x00000000170f7211 */ /* 0x000fc800000f0eff */
[----:B------:R-:W-:Y:S01]  /*0770*/  LEA R31, R11, R29, 0x1 ;  /* 0x0000001d0b1f7211 */ /* 0x000fe200078e08ff */
[----:B------:R1:W4:Y:S01]  /*0780*/  LDG.E.U16 R56, desc[UR20][R14.64] ;  /* 0x000000140e387981 */ /* 0x000322000c1e1500 */
[----:B0-----:R-:W-:-:S03]  /*0790*/  LEA R16, P0, R25, R2, 0x1 ;  /* 0x0000000219107211 */ /* 0x001fc600078008ff */
[----:B-1----:R-:W-:Y:S01]  /*07a0*/  IMAD R21, R11, 0x2, R31 ;  /* 0x000000020b157824 */ /* 0x002fe200078e021f */
[----:B------:R-:W-:Y:S02]  /*07b0*/  LEA R22, P1, R27, R2, 0x1 ;  /* 0x000000021b167211 */ /* 0x000fe400078208ff */
[-C--:B------:R-:W-:Y:S01]  /*07c0*/  LEA.HI.X.SX32 R17, R25, R0.reuse, 0x1, P0 ;  /* 0x0000000019117211 */ /* 0x080fe200000f0eff */
[----:B------:R-:W-:Y:S01]  /*07d0*/  IMAD R25, R11, 0x2, R21 ;  /* 0x000000020b197824 */ /* 0x000fe200078e0215 */
[----:B------:R-:W-:Y:S02]  /*07e0*/  LEA.HI.X.SX32 R23, R27, R0, 0x1, P1 ;  /* 0x000000001b177211 */ /* 0x000fe400008f0eff */
[----:B------:R-:W-:Y:S01]  /*07f0*/  LEA R18, P0, R29, R2, 0x1 ;  /* 0x000000021d127211 */ /* 0x000fe200078008ff */
[----:B------:R-:W-:Y:S01]  /*0800*/  IMAD R27, R11, 0x2, R25 ;  /* 0x000000020b1b7824 */ /* 0x000fe200078e0219 */
[----:B------:R-:W4:Y:S02]  /*0810*/  LDG.E.U16 R58, desc[UR20][R16.64] ;  /* 0x00000014103a7981 */ /* 0x000f24000c1e1500 */
[----:B------:R-:W-:Y:S01]  /*0820*/  LEA.HI.X.SX32 R19, R29, R0, 0x1, P0 ;  /* 0x000000001d137211 */ /* 0x000fe200000f0eff */
[----:B------:R-:W-:Y:S01]  /*0830*/  IMAD R29, R11, 0x2, R27 ;  /* 0x000000020b1d7824 */ /* 0x000fe200078e021b */
[----:B------:R-:W-:Y:S01]  /*0840*/  LEA R12, P0, R31, R2, 0x1 ;  /* 0x000000021f0c7211 */ /* 0x000fe200078008ff */
[----:B------:R0:W4:Y:S03]  /*0850*/  LDG.E.U16 R57, desc[UR20][R22.64] ;  /* 0x0000001416397981 */ /* 0x000126000c1e1500 */
[----:B------:R-:W-:Y:S01]  /*0860*/  LEA R33, R11, R29, 0x1 ;  /* 0x0000001d0b217211 */ /* 0x000fe200078e08ff */
[----:B------:R1:W4:Y:S01]  /*0870*/  LDG.E.U16 R59, desc[UR20][R18.64] ;  /* 0x00000014123b7981 */ /* 0x000322000c1e1500 */
[----:B------:R-:W-:-:S02]  /*0880*/  LEA.HI.X.SX32 R13, R31, R0, 0x1, P0 ;  /* 0x000000001f0d7211 */ /* 0x000fc400000f0eff */
[----:B------:R-:W-:Y:S01]  /*0890*/  LEA R14, P0, R25, R2, 0x1 ;  /* 0x00000002190e7211 */ /* 0x000fe200078008ff */
[----:B0-----:R-:W-:-:S03]  /*08a0*/  IMAD R23, R11, 0x2, R33 ;  /* 0x000000020b177824 */ /* 0x001fc600078e0221 */
[----:B------:R-:W-:Y:S01]  /*08b0*/  LEA.HI.X.SX32 R15, R25, R0, 0x1, P0 ;  /* 0x00000000190f7211 */ /* 0x000fe200000f0eff */
[----:B------:R0:W4:Y:S01]  /*08c0*/  LDG.E.U16 R60, desc[UR20][R12.64] ;  /* 0x000000140c3c7981 */ /* 0x000122000c1e1500 */
[----:B------:R-:W-:Y:S01]  /*08d0*/  IMAD R31, R11, 0x2, R23 ;  /* 0x000000020b1f7824 */ /* 0x000fe200078e0217 */
[----:B------:R-:W-:Y:S02]  /*08e0*/  LEA R16, P0, R27, R2, 0x1 ;  /* 0x000000021b107211 */ /* 0x000fe400078008ff */
[----:B------:R-:W4:Y:S01]  /*08f0*/  LDG.E.U16 R62, desc[UR20][R14.64] ;  /* 0x000000140e3e7981 */ /* 0x000f22000c1e1500 */
[----:B------:R-:W-:Y:S01]  /*0900*/  IMAD R25, R11, 0x2, R31 ;  /* 0x000000020b197824 */ /* 0x000fe200078e021f */
[----:B------:R-:W-:-:S03]  /*0910*/  LEA.HI.X.SX32 R17, R27, R0, 0x1, P0 ;  /* 0x000000001b117211 */ /* 0x000fc600000f0eff */
[----:B------:R-:W-:Y:S01]  /*0920*/  IMAD R27, R11, 0x2, R25 ;  /* 0x000000020b1b7824 */ /* 0x000fe200078e0219 */
[-C--:B------:R-:W-:Y:S01]  /*0930*/  LEA R20, P1, R21, R2.reuse, 0x1 ;  /* 0x0000000215147211 */ /* 0x080fe200078208ff */
[----:B------:R-:W4:Y:S01]  /*0940*/  LDG.E.U16 R63, desc[UR20][R16.64] ;  /* 0x00000014103f7981 */ /* 0x000f22000c1e1500 */
[----:B-1----:R-:W-:Y:S02]  /*0950*/  LEA R18, P0, R29, R2, 0x1 ;  /* 0x000000021d127211 */ /* 0x002fe400078008ff */
[----:B------:R-:W-:Y:S02]  /*0960*/  LEA R35, R11, R27, 0x1 ;  /* 0x0000001b0b237211 */ /* 0x000fe400078e08ff */
[----:B------:R-:W-:Y:S02]  /*0970*/  LEA.HI.X.SX32 R21, R21, R0, 0x1, P1 ;  /* 0x0000000015157211 */ /* 0x000fe400008f0eff */
[----:B0-----:R-:W-:Y:S02]  /*0980*/  LEA R12, P1, R33, R2, 0x1 ;  /* 0x00000002210c7211 */ /* 0x001fe400078208ff */
[-C--:B------:R-:W-:Y:S01]  /*0990*/  LEA.HI.X.SX32 R19, R29, R0.reuse, 0x1, P0 ;  /* 0x000000001d137211 */ /* 0x080fe200000f0eff */
[----:B------:R-:W-:Y:S01]  /*09a0*/  IMAD R29, R11, 0x2, R35 ;  /* 0x000000020b1d7824 */ /* 0x000fe200078e0223 */
[----:B------:R0:W4:Y:S01]  /*09b0*/  LDG.E.U16 R61, desc[UR20][R20.64] ;  /* 0x00000014143d7981 */ /* 0x000122000c1e1500 */
[----:B------:R-:W-:-:S02]  /*09c0*/  LEA.HI.X.SX32 R13, R33, R0, 0x1, P1 ;  /* 0x00000000210d7211 */ /* 0x000fc400008f0eff */
[----:B------:R-:W-:Y:S01]  /*09d0*/  IMAD R33, R11, 0x2, R29 ;  /* 0x000000020b217824 */ /* 0x000fe200078e021d */
[----:B------:R-:W4:Y:S01]  /*09e0*/  LDG.E.U16 R64, desc[UR20][R18.64] ;  /* 0x0000001412407981 */ /* 0x000f22000c1e1500 */
[-C--:B0-----:R-:W-:Y:S02]  /*09f0*/  LEA R20, P0, R23, R2.reuse, 0x1 ;  /* 0x0000000217147211 */ /* 0x081fe400078008ff */
[----:B------:R-:W-:Y:S01]  /*0a00*/  IMAD R37, R11, 0x2, R33 ;  /* 0x000000020b257824 */ /* 0x000fe200078e0221 */
[----:B------:R-:W-:Y:S01]  /*0a10*/  LEA R22, P1, R27, R2, 0x1 ;  /* 0x000000021b167211 */ /* 0x000fe200078208ff */
[----:B------:R0:W4:Y:S01]  /*0a20*/  LDG.E.U16 R65, desc[UR20][R12.64] ;  /* 0x000000140c417981 */ /* 0x000122000c1e1500 */
[----:B------:R-:W-:Y:S02]  /*0a30*/  LEA.HI.X.SX32 R21, R23, R0, 0x1, P0 ;  /* 0x0000000017157211 */ /* 0x000fe400000f0eff */
[----:B------:R-:W-:Y:S02]  /*0a40*/  LEA R14, P0, R31, R2, 0x1 ;  /* 0x000000021f0e7211 */ /* 0x000fe400078008ff */
[-C--:B------:R-:W-:Y:S01]  /*0a50*/  LEA.HI.X.SX32 R23, R27, R0.reuse, 0x1, P1 ;  /* 0x000000001b177211 */ /* 0x080fe200008f0eff */
[----:B------:R-:W4:Y:S01]  /*0a60*/  LDG.E.U16 R66, desc[UR20][R20.64] ;  /* 0x0000001414427981 */ /* 0x000f22000c1e1500 */
[----:B------:R-:W-:Y:S01]  /*0a70*/  LEA.HI.X.SX32 R15, R31, R0, 0x1, P0 ;  /* 0x000000001f0f7211 */ /* 0x000fe200000f0eff */
[----:B------:R-:W-:Y:S01]  /*0a80*/  IMAD R31, R11, 0x2, R37 ;  /* 0x000000020b1f7824 */ /* 0x000fe200078e0225 */
[----:B------:R-:W-:Y:S01]  /*0a90*/  LEA R16, P0, R25, R2, 0x1 ;  /* 0x0000000219107211 */ /* 0x000fe200078008ff */
[----:B------:R-:W4:Y:S03]  /*0aa0*/  LDG.E.U16 R69, desc[UR20][R22.64] ;  /* 0x0000001416457981 */ /* 0x000f26000c1e1500 */
[----:B------:R-:W-:Y:S01]  /*0ab0*/  LEA R39, R11, R31, 0x1 ;  /* 0x0000001f0b277211 */ /* 0x000fe200078e08ff */
[----:B------:R1:W4:Y:S01]  /*0ac0*/  LDG.E.U16 R67, desc[UR20][R14.64] ;  /* 0x000000140e437981 */ /* 0x000322000c1e1500 */
[----:B------:R-:W-:-:S03]  /*0ad0*/  LEA.HI.X.SX32 R17, R25, R0, 0x1, P0 ;  /* 0x0000000019117211 */ /* 0x000fc600000f0eff */
[----:B------:R-:W-:Y:S01]  /*0ae0*/  IMAD R25, R11, 0x2, R39 ;  /* 0x000000020b197824 */ /* 0x000fe200078e0227 */
[----:B0-----:R-:W-:Y:S01]  /*0af0*/  LEA R12, P0, R35, R2, 0x1 ;  /* 0x00000002230c7211 */ /* 0x001fe200078008ff */
[----:B------:R0:W4:Y:S02]  /*0b00*/  LDG.E.U16 R68, desc[UR20][R16.64] ;  /* 0x0000001410447981 */ /* 0x000124000c1e1500 */
[----:B------:R-:W-:Y:S01]  /*0b10*/  IMAD R27, R11, 0x2, R25 ;  /* 0x000000020b1b7824 */ /* 0x000fe200078e0219 */
[----:B------:R-:W-:-:S03]  /*0b20*/  LEA.HI.X.SX32 R13, R35, R0, 0x1, P0 ;  /* 0x00000000230d7211 */ /* 0x000fc600000f0eff */
[----:B------:R-:W-:Y:S01]  /*0b30*/  IMAD R35, R11, 0x2, R27 ;  /* 0x000000020b237824 */ /* 0x000fe200078e021b */
[----:B------:R-:W-:Y:S01]  /*0b40*/  LEA R18, P0, R29, R2, 0x1 ;  /* 0x000000021d127211 */ /* 0x000fe200078008ff */
[----:B------:R0:W4:Y:S02]  /*0b50*/  LDG.E.U16 R70, desc[UR20][R12.64] ;  /* 0x000000140c467981 */ /* 0x000124000c1e1500 */
[----:B------:R-:W-:Y:S01]  /*0b60*/  IMAD R41, R11, 0x2, R35 ;  /* 0x000000020b297824 */ /* 0x000fe200078e0223 */
[----:B------:R-:W-:-:S04]  /*0b70*/  LEA.HI.X.SX32 R19, R29, R0, 0x1, P0 ;  /* 0x000000001d137211 */ /* 0x000fc800000f0eff */
[----:B------:R-:W-:Y:S01]  /*0b80*/  LEA R29, R11, R41, 0x1 ;  /* 0x000000290b1d7211 */ /* 0x000fe200078e08ff */
[----:B------:R0:W4:Y:S01]  /*0b90*/  LDG.E.U16 R71, desc[UR20][R18.64] ;  /* 0x0000001412477981 */ /* 0x000122000c1e1500 */
[----:B-1----:R-:W-:-:S03]  /*0ba0*/  LEA R14, P0, R33, R2, 0x1 ;  /* 0x00000002210e7211 */ /* 0x002fc600078008ff */
[----:B------:R-:W-:Y:S01]  /*0bb0*/  IMAD R43, R11, 0x2, R29 ;  /* 0x000000020b2b7824 */ /* 0x000fe200078e021d */
[----:B------:R-:W-:Y:S02]  /*0bc0*/  LEA R20, P1, R37, R2, 0x1 ;  /* 0x0000000225147211 */ /* 0x000fe400078208ff */
[-C--:B------:R-:W-:Y:S01]  /*0bd0*/  LEA.HI.X.SX32 R15, R33, R0.reuse, 0x1, P0 ;  /* 0x00000000210f7211 */ /* 0x080fe200000f0eff */
[----:B------:R-:W-:Y:S01]  /*0be0*/  IMAD R33, R11, 0x2, R43 ;  /* 0x000000020b217824 */ /* 0x000fe200078e022b */
[----:B------:R-:W-:Y:S02]  /*0bf0*/  LEA.HI.X.SX32 R21, R37, R0, 0x1, P1 ;  /* 0x0000000025157211 */ /* 0x000fe400008f0eff */
[----:B0-----:R-:W-:Y:S01]  /*0c00*/  LEA R16, P0, R31, R2, 0x1 ;  /* 0x000000021f107211 */ /* 0x001fe200078008ff */
[----:B------:R-:W-:Y:S01]  /*0c10*/  IMAD R37, R11, 0x2, R33 ;  /* 0x000000020b257824 */ /* 0x000fe200078e0221 */
[----:B------:R0:W4:Y:S02]  /*0c20*/  LDG.E.U16 R72, desc[UR20][R14.64] ;  /* 0x000000140e487981 */ /* 0x000124000c1e1500 */
[----:B------:R-:W-:Y:S01]  /*0c30*/  LEA.HI.X.SX32 R17, R31, R0, 0x1, P0 ;  /* 0x000000001f117211 */ /* 0x000fe200000f0eff */
[----:B------:R-:W-:Y:S01]  /*0c40*/  IMAD R31, R11, 0x2, R37 ;  /* 0x000000020b1f7824 */ /* 0x000fe200078e0225 */
[----:B------:R-:W-:Y:S01]  /*0c50*/  LEA R12, P0, R39, R2, 0x1 ;  /* 0x00000002270c7211 */ /* 0x000fe200078008ff */
[----:B------:R1:W4:Y:S03]  /*0c60*/  LDG.E.U16 R73, desc[UR20][R20.64] ;  /* 0x0000001414497981 */ /* 0x000326000c1e1500 */
[----:B------:R-:W-:Y:S01]  /*0c70*/  LEA R23, R11, R31, 0x1 ;  /* 0x0000001f0b177211 */ /* 0x000fe200078e08ff */
[----:B------:R1:W4:Y:S01]  /*0c80*/  LDG.E.U16 R74, desc[UR20][R16.64] ;  /* 0x00000014104a7981 */ /* 0x000322000c1e1500 */
[----:B------:R-:W-:-:S03]  /*0c90*/  LEA.HI.X.SX32 R13, R39, R0, 0x1, P0 ;  /* 0x00000000270d7211 */ /* 0x000fc600000f0eff */
[----:B------:R-:W-:Y:S01]  /*0ca0*/  IMAD R39, R11, 0x2, R23 ;  /* 0x000000020b277824 */ /* 0x000fe200078e0217 */
[----:B------:R-:W-:Y:S01]  /*0cb0*/  LEA R18, P0, R25, R2, 0x1 ;  /* 0x0000000219127211 */ /* 0x000fe200078008ff */
[----:B------:R1:W4:Y:S02]  /*0cc0*/  LDG.E.U16 R75, desc[UR20][R12.64] ;  /* 0x000000140c4b7981 */ /* 0x000324000c1e1500 */
[----:B------:R-:W-:Y:S01]  /*0cd0*/  IMAD R45, R11, 0x2, R39 ;  /* 0x000000020b2d7824 */ /* 0x000fe200078e0227 */
[----:B------:R-:W-:-:S03]  /*0ce0*/  LEA.HI.X.SX32 R19, R25, R0, 0x1, P0 ;  /* 0x0000000019137211 */ /* 0x000fc600000f0eff */
[----:B------:R-:W-:Y:S01]  /*0cf0*/  IMAD R47, R11, 0x2, R45 ;  /* 0x000000020b2f7824 */ /* 0x000fe200078e022d */
[-C--:B0-----:R-:W-:Y:S01]  /*0d00*/  LEA R14, P1, R27, R2.reuse, 0x1 ;  /* 0x000000021b0e7211 */ /* 0x081fe200078208ff */
[----:B------:R-:W4:Y:S02]  /*0d10*/  LDG.E.U16 R76, desc[UR20][R18.64] ;  /* 0x00000014124c7981 */ /* 0x000f24000c1e1500 */
[----:B------:R-:W-:Y:S01]  /*0d20*/  IMAD R25, R11, 0x2, R47 ;  /* 0x000000020b197824 */ /* 0x000fe200078e022f */
[----:B-1----:R-:W-:Y:S02]  /*0d30*/  LEA R20, P0, R35, R2, 0x1 ;  /* 0x0000000223147211 */ /* 0x002fe400078008ff */
[-C--:B------:R-:W-:Y:S02]  /*0d40*/  LEA.HI.X.SX32 R15, R27, R0.reuse, 0x1, P1 ;  /* 0x000000001b0f7211 */ /* 0x080fe400008f0eff */
[----:B------:R-:W-:Y:S02]  /*0d50*/  LEA R27, R11, R25, 0x1 ;  /* 0x000000190b1b7211 */ /* 0x000fe400078e08ff */
[----:B------:R-:W-:Y:S01]  /*0d60*/  LEA.HI.X.SX32 R21, R35, R0, 0x1, P0 ;  /* 0x0000000023157211 */ /* 0x000fe200000f0eff */
[----:B------:R-:W4:Y:S01]  /*0d70*/  LDG.E.U16 R77, desc[UR20][R14.64] ;  /* 0x000000140e4d7981 */ /* 0x000f22000c1e1500 */
[-C--:B------:R-:W-:Y:S01]  /*0d80*/  LEA R16, P0, R41, R2.reuse, 0x1 ;  /* 0x0000000229107211 */ /* 0x080fe200078008ff */
[----:B------:R-:W-:Y:S01]  /*0d90*/  IMAD R35, R11, 0x2, R27 ;  /* 0x000000020b237824 */ /* 0x000fe200078e021b */
[----:B------:R-:W-:Y:S01]  /*0da0*/  LEA R22, P1, R23, R2, 0x1 ;  /* 0x0000000217167211 */ /* 0x000fe200078208ff */
[----:B------:R0:W4:Y:S01]  /*0db0*/  LDG.E.U16 R78, desc[UR20][R20.64] ;  /* 0x00000014144e7981 */ /* 0x000122000c1e1500 */
[----:B------:R-:W-:Y:S01]  /*0dc0*/  LEA.HI.X.SX32 R17, R41, R0, 0x1, P0 ;  /* 0x0000000029117211 */ /* 0x000fe200000f0eff */
[----:B------:R-:W-:Y:S01]  /*0dd0*/  IMAD R41, R11, 0x2, R35 ;  /* 0x000000020b297824 */ /* 0x000fe200078e0223 */
[----:B------:R-:W-:-:S02]  /*0de0*/  LEA R12, P0, R43, R2, 0x1 ;  /* 0x000000022b0c7211 */ /* 0x000fc400078008ff */
[-C--:B------:R-:W-:Y:S01]  /*0df0*/  LEA.HI.X.SX32 R23, R23, R0.reuse, 0x1, P1 ;  /* 0x0000000017177211 */ /* 0x080fe200008f0eff */
[----:B------:R-:W4:Y:S01]  /*0e00*/  LDG.E.U16 R79, desc[UR20][R16.64] ;  /* 0x00000014104f7981 */ /* 0x000f22000c1e1500 */
[----:B------:R-:W-:Y:S01]  /*0e10*/  LEA.HI.X.SX32 R13, R43, R0, 0x1, P0 ;  /* 0x000000002b0d7211 */ /* 0x000fe200000f0eff */
[----:B------:R-:W-:Y:S01]  /*0e20*/  IMAD R43, R11, 0x2, R41 ;  /* 0x000000020b2b7824 */ /* 0x000fe200078e0229 */
[-C--:B------:R-:W-:Y:S01]  /*0e30*/  LEA R24, P0, R25, R2.reuse, 0x1 ;  /* 0x0000000219187211 */ /* 0x080fe200078008ff */
[----:B------:R-:W4:Y:S03]  /*0e40*/  LDG.E.U16 R81, desc[UR20][R22.64] ;  /* 0x0000001416517981 */ /* 0x000f26000c1e1500 */
[----:B0-----:R-:W-:Y:S01]  /*0e50*/  LEA R20, P1, R43, R2, 0x1 ;  /* 0x000000022b147211 */ /* 0x001fe200078208ff */
[----:B------:R0:W4:Y:S01]  /*0e60*/  LDG.E.U16 R80, desc[UR20][R12.64] ;  /* 0x000000140c507981 */ /* 0x000122000c1e1500 */
[----:B------:R-:W-:-:S02]  /*0e70*/  LEA.HI.X.SX32 R25, R25, R0, 0x1, P0 ;  /* 0x0000000019197211 */ /* 0x000fc400000f0eff */
[----:B------:R-:W-:Y:S02]  /*0e80*/  LEA.HI.X.SX32 R21, R43, R0, 0x1, P1 ;  /* 0x000000002b157211 */ /* 0x000fe400008f0eff */
[C---:B------:R-:W-:Y:S01]  /*0e90*/  LEA R14, P0, R33.reuse, R2, 0x1 ;  /* 0x00000002210e7211 */ /* 0x040fe200078008ff */
[----:B------:R-:W4:Y:S04]  /*0ea0*/  LDG.E.U16 R82, desc[UR20][R24.64] ;  /* 0x0000001418527981 */ /* 0x000f28000c1e1500 */
[----:B------:R1:W4:Y:S01]  /*0eb0*/  LDG.E.U16 R84, desc[UR20][R20.64] ;  /* 0x0000001414547981 */ /* 0x000322000c1e1500 */
[----:B------:R-:W-:Y:S01]  /*0ec0*/  LEA.HI.X.SX32 R15, R33, R0, 0x1, P0 ;  /* 0x00000000210f7211 */ /* 0x000fe200000f0eff */
[----:B------:R-:W-:Y:S01]  /*0ed0*/  IMAD R43, R11, 0x2, R43 ;  /* 0x000000020b2b7824 */ /* 0x000fe200078e022b */
[----:B------:R-:W-:-:S02]  /*0ee0*/  LEA R18, P1, R39, R2, 0x1 ;  /* 0x0000000227127211 */ /* 0x000fc400078208ff */
[----:B0-----:R-:W-:Y:S01]  /*0ef0*/  LEA R12, P0, R27, R2, 0x1 ;  /* 0x000000021b0c7211 */ /* 0x001fe200078008ff */
[----:B------:R-:W4:Y:S01]  /*0f00*/  LDG.E.U16 R33, desc[UR20][R14.64] ;  /* 0x000000140e217981 */ /* 0x000f22000c1e1500 */
[-C--:B------:R-:W-:Y:S02]  /*0f10*/  LEA.HI.X.SX32 R19, R39, R0.reuse, 0x1, P1 ;  /* 0x0000000027137211 */ /* 0x080fe400008f0eff */
[----:B------:R-:W-:Y:S02]  /*0f20*/  LEA.HI.X.SX32 R13, R27, R0, 0x1, P0 ;  /* 0x000000001b0d7211 */ /* 0x000fe400000f0eff */
[-C--:B------:R-:W-:Y:S01]  /*0f30*/  LEA R26, P1, R43, R2.reuse, 0x1 ;  /* 0x000000022b1a7211 */ /* 0x080fe200078208ff */
[----:B------:R0:W4:Y:S01]  /*0f40*/  LDG.E.U16 R39, desc[UR20][R18.64] ;  /* 0x0000001412277981 */ /* 0x000122000c1e1500 */
[----:B------:R-:W-:Y:S02]  /*0f50*/  LEA R16, P0, R37, R2, 0x1 ;  /* 0x0000000225107211 */ /* 0x000fe400078008ff */
[-C--:B------:R-:W-:Y:S01]  /*0f60*/  LEA.HI.X.SX32 R27, R43, R0.reuse, 0x1, P1 ;  /* 0x000000002b1b7211 */ /* 0x080fe200008f0eff */
[----:B------:R3:W4:Y:S01]  /*0f70*/  LDG.E.U16 R83, desc[UR20][R12.64] ;  /* 0x000000140c537981 */ /* 0x000722000c1e1500 */
[----:B------:R-:W-:-:S02]  /*0f80*/  LEA.HI.X.SX32 R17, R37, R0, 0x1, P0 ;  /* 0x0000000025117211 */ /* 0x000fc400000f0eff */
[-C--:B-1----:R-:W-:Y:S01]  /*0f90*/  LEA R20, P1, R45, R2.reuse, 0x1 ;  /* 0x000000022d147211 */ /* 0x082fe200078208ff */
[----:B------:R-:W4:Y:S01]  /*0fa0*/  LDG.E.U16 R26, desc[UR20][R26.64] ;  /* 0x000000141a1a7981 */ /* 0x000f22000c1e1500 */
[----:B------:R-:W-:Y:S02]  /*0fb0*/  LEA R22, P0, R35, R2, 0x1 ;  /* 0x0000000223167211 */ /* 0x000fe400078008ff */
[----:B------:R-:W-:Y:S01]  /*0fc0*/  LEA R43, R11, R43, 0x1 ;  /* 0x0000002b0b2b7211 */ /* 0x000fe200078e08ff */
[----:B------:R1:W4:Y:S01]  /*0fd0*/  LDG.E.U16 R24, desc[UR20][R16.64] ;  /* 0x0000001410187981 */ /* 0x000322000c1e1500 */
[-C--:B------:R-:W-:Y:S02]  /*0fe0*/  LEA.HI.X.SX32 R21, R45, R0.reuse, 0x1, P1 ;  /* 0x000000002d157211 */ /* 0x080fe400008f0eff */
[----:B------:R-:W-:Y:S02]  /*0ff0*/  LEA.HI.X.SX32 R23, R35, R0, 0x1, P0 ;  /* 0x0000000023177211 */ /* 0x000fe400000f0eff */
[-C--:B0-----:R-:W-:Y:S01]  /*1000*/  LEA R18, P1, R43, R2.reuse, 0x1 ;  /* 0x000000022b127211 */ /* 0x081fe200078208ff */
[----:B------:R0:W4:Y:S01]  /*1010*/  LDG.E.U16 R25, desc[UR20][R20.64] ;  /* 0x0000001414197981 */ /* 0x000122000c1e1500 */
[----:B---3--:R-:W-:-:S02]  /*1020*/  LEA R12, P0, R29, R2, 0x1 ;  /* 0x000000021d0c7211 */ /* 0x008fc400078008ff */
[-C--:B------:R-:W-:Y:S01]  /*1030*/  LEA.HI.X.SX32 R19, R43, R0.reuse, 0x1, P1 ;  /* 0x000000002b137211 */ /* 0x080fe200008f0eff */
[----:B------:R-:W-:Y:S01]  /*1040*/  IMAD R43, R11, 0x2, R43 ;  /* 0x000000020b2b7824 */ /* 0x000fe200078e022b */
[----:B------:R-:W-:Y:S01]  /*1050*/  LEA.HI.X.SX32 R13, R29, R0, 0x1, P0 ;  /* 0x000000001d0d7211 */ /* 0x000fe200000f0eff */
[----:B------:R-:W3:Y:S01]  /*1060*/  LDG.E.U16 R22, desc[UR20][R22.64] ;  /* 0x0000001416167981 */ /* 0x000ee2000c1e1500 */
[-C--:B------:R-:W-:Y:S02]  /*1070*/  LEA R10, P0, R31, R2.reuse, 0x1 ;  /* 0x000000021f0a7211 */ /* 0x080fe400078008ff */
[----:B------:R-:W-:Y:S01]  /*1080*/  LEA R14, P1, R47, R2, 0x1 ;  /* 0x000000022f0e7211 */ /* 0x000fe200078208ff */
[----:B------:R-:W3:Y:S01]  /*1090*/  LDG.E.U16 R18, desc[UR20][R18.64] ;  /* 0x0000001412127981 */ /* 0x000ee2000c1e1500 */
[-C--:B------:R-:W-:Y:S02]  /*10a0*/  LEA.HI.X.SX32 R11, R31, R0.reuse, 0x1, P0 ;  /* 0x000000001f0b7211 */ /* 0x080fe400000f0eff */
[----:B------:R-:W-:Y:S01]  /*10b0*/  LEA.HI.X.SX32 R15, R47, R0, 0x1, P1 ;  /* 0x000000002f0f7211 */ /* 0x000fe200008f0eff */
[----:B------:R2:W3:Y:S01]  /*10c0*/  LDG.E.U16 R12, desc[UR20][R12.64] ;  /* 0x000000140c0c7981 */ /* 0x0004e2000c1e1500 */
[----:B-1----:R-:W-:-:S02]  /*10d0*/  LEA R16, P0, R41, R2, 0x1 ;  /* 0x0000000229107211 */ /* 0x002fc400078008ff */
[----:B0-----:R-:W-:Y:S01]  /*10e0*/  LEA R20, P1, R43, R2, 0x1 ;  /* 0x000000022b147211 */ /* 0x001fe200078208ff */
[----:B------:R-:W3:Y:S01]  /*10f0*/  LDG.E.U16 R10, desc[UR20][R10.64] ;  /* 0x000000140a0a7981 */ /* 0x000ee2000c1e1500 */
[-C--:B------:R-:W-:Y:S02]  /*1100*/  LEA.HI.X.SX32 R17, R41, R0.reuse, 0x1, P0 ;  /* 0x0000000029117211 */ /* 0x080fe400000f0eff */
[----:B------:R-:W-:Y:S01]  /*1110*/  LEA.HI.X.SX32 R21, R43, R0, 0x1, P1 ;  /* 0x000000002b157211 */ /* 0x000fe200008f0eff */
[----:B------:R-:W3:Y:S04]  /*1120*/  LDG.E.U16 R14, desc[UR20][R14.64] ;  /* 0x000000140e0e7981 */ /* 0x000ee8000c1e1500 */
[----:B------:R-:W3:Y:S04]  /*1130*/  LDG.E.U16 R16, desc[UR20][R16.64] ;  /* 0x0000001410107981 */ /* 0x000ee8000c1e1500 */
[----:B------:R-:W3:Y:S01]  /*1140*/  LDG.E.U16 R20, desc[UR20][R20.64] ;  /* 0x0000001414147981 */ /* 0x000ee2000c1e1500 */
[----:B------:R-:W0:Y:S01]  /*1150*/  S2UR UR4, SR_CgaCtaId ;  /* 0x00000000000479c3 */ /* 0x000e220000008800 */
[----:B------:R-:W-:Y:S01]  /*1160*/  SHF.R.S32.HI R0, RZ, 0x7, R152 ;  /* 0x00000007ff007819 */ /* 0x000fe20000011498 */
[----:B------:R-:W-:-:S03]  /*1170*/  IMAD.SHL.U32 R2, R152, 0x2, RZ ;  /* 0x0000000298027824 */ /* 0x000fc600078e00ff */
[----:B------:R-:W-:Y:S01]  /*1180*/  SGXT R0, R0, 0x1 ;  /* 0x000000010000781a */ /* 0x000fe20000000200 */
[----:B------:R-:W-:-:S03]  /*1190*/  UMOV UR7, 0x400 ;  /* 0x0000040000077882 */ /* 0x000fc60000000000 */
[----:B--2---:R-:W-:Y:S01]  /*11a0*/  LOP3.LUT R13, R0, 0x90, RZ, 0xc0, !PT ;  /* 0x00000090000d7812 */ /* 0x004fe200078ec0ff */
[----:B------:R-:W-:-:S03]  /*11b0*/  IMAD.SHL.U32 R0, R152, 0x100, RZ ;  /* 0x0000010098007824 */ /* 0x000fc600078e00ff */
[----:B------:R-:W-:-:S04]  /*11c0*/  LOP3.LUT R13, R13, 0x7e, R2, 0x78, !PT ;  /* 0x0000007e0d0d7812 */ /* 0x000fc800078e7802 */
[----:B------:R-:W-:Y:S01]  /*11d0*/  LOP3.LUT R0, R13, 0x4000, R0, 0xf8, !PT ;  /* 0x000040000d007812 */ /* 0x000fe200078ef800 */
[----:B0-----:R-:W-:-:S09]  /*11e0*/  ULEA UR7, UR4, UR7, 0x18 ;  /* 0x0000000704077291 */ /* 0x001fd2000f8ec03f */
[----:B------:R0:W-:Y:S04]  /*11f0*/  STS.U16 [R0+UR7], R5 ;  /* 0x0000000500007988 */ /* 0x0001e80008000407 */
[----:B------:R-:W-:Y:S01]  /*1200*/  STS.U16 [R0+UR7+0x400], R9 ;  /* 0x0004000900007988 */ /* 0x000fe20008000407 */
[----:B0-----:R-:W-:-:S03]  /*1210*/  LOP3.LUT R5, R0, 0x20, RZ, 0x3c, !PT ;  /* 0x0000002000057812 */ /* 0x001fc600078e3cff */
[----:B-----5:R-:W-:Y:S04]  /*1220*/  STS.U16 [R0+UR7+0x800], R34 ;  /* 0x0008002200007988 */ /* 0x020fe80008000407 */
[----:B----4-:R-:W-:Y:S04]  /*1230*/  STS.U16 [R0+UR7+0xc00], R42 ;  /* 0x000c002a00007988 */ /* 0x010fe80008000407 */
[----:B------:R-:W-:Y:S04]  /*1240*/  STS.U16 [R0+UR7+0x1000], R49 ;  /* 0x0010003100007988 */ /* 0x000fe80008000407 */
[----:B------:R-:W-:Y:S04]  /*1250*/  STS.U16 [R0+UR7+0x1400], R53 ;  /* 0x0014003500007988 */ /* 0x000fe80008000407 */
[----:B------:R-:W-:Y:S01]  /*1260*/  STS.U16 [R0+UR7+0x1800], R57 ;  /* 0x0018003900007988 */ /* 0x000fe20008000407 */
[----:B------:R-:W-:-:S03]  /*1270*/  LOP3.LUT R2, R0, 0x40, RZ, 0x3c, !PT ;  /* 0x0000004000027812 */ /* 0x000fc600078e3cff */
[----:B------:R-:W-:Y:S04]  /*1280*/  STS.U16 [R0+UR7+0x1c00], R61 ;  /* 0x001c003d00007988 */ /* 0x000fe80008000407 */
[----:B------:R-:W-:Y:S04]  /*1290*/  STS.U16 [R0+UR7+0x2000], R65 ;  /* 0x0020004100007988 */ /* 0x000fe80008000407 */
[----:B------:R-:W-:Y:S01]  /*12a0*/  STS.U16 [R0+UR7+0x2400], R69 ;  /* 0x0024004500007988 */ /* 0x000fe20008000407 */
[----:B------:R-:W-:Y:S02]  /*12b0*/  CS2R R88, SRZ ;  /* 0x0000000000587805 */ /* 0x000fe4000001ff00 */
[----:B------:R-:W-:-:S02]  /*12c0*/  CS2R R90, SRZ ;  /* 0x00000000005a7805 */ /* 0x000fc4000001ff00 */
[----:B------:R-:W-:Y:S01]  /*12d0*/  CS2R R92, SRZ ;  /* 0x00000000005c7805 */ /* 0x000fe2000001ff00 */
[----:B------:R-:W-:Y:S04]  /*12e0*/  STS.U16 [R0+UR7+0x2800], R73 ;  /* 0x0028004900007988 */ /* 0x000fe80008000407 */
[----:B------:R-:W-:Y:S04]  /*12f0*/  STS.U16 [R0+UR7+0x2c00], R77 ;  /* 0x002c004d00007988 */ /* 0x000fe80008000407 */
[----:B------:R-:W-:Y:S04]  /*1300*/  STS.U16 [R0+UR7+0x3400], R81 ;  /* 0x0034005100007988 */ /* 0x000fe80008000407 */
[----:B------:R-:W-:Y:S04]  /*1310*/  STS.U16 [R0+UR7+0x3000], R80 ;  /* 0x0030005000007988 */ /* 0x000fe80008000407 */
[----:B------:R-:W-:Y:S04]  /*1320*/  STS.U16 [R0+UR7+0x3800], R82 ;  /* 0x0038005200007988 */ /* 0x000fe80008000407 */
[----:B------:R-:W-:Y:S04]  /*1330*/  STS.U16 [R0+UR7+0x3c00], R84 ;  /* 0x003c005400007988 */ /* 0x000fe80008000407 */
[----:B------:R0:W-:Y:S02]  /*1340*/  STS.U16 [R5+UR7+0x100], R6 ;  /* 0x0001000605007988 */ /* 0x0001e40008000407 */
[----:B0-----:R-:W0:Y:S02]  /*1350*/  LDC R6, c[0x0][0x280] ;  /* 0x0000a000ff067b82 */ /* 0x001e240000000800 */
[----:B------:R-:W-:Y:S04]  /*1360*/  STS.U16 [R5+UR7+0x500], R28 ;  /* 0x0005001c05007988 */ /* 0x000fe80008000407 */
[----:B------:R-:W-:Y:S04]  /*1370*/  STS.U16 [R5+UR7+0x900], R36 ;  /* 0x0009002405007988 */ /* 0x000fe80008000407 */
[----:B------:R-:W-:Y:S04]  /*1380*/  STS.U16 [R5+UR7+0xd00], R44 ;  /* 0x000d002c05007988 */ /* 0x000fe80008000407 */
[----:B------:R-:W-:Y:S04]  /*1390*/  STS.U16 [R5+UR7+0x1100], R50 ;  /* 0x0011003205007988 */ /* 0x000fe80008000407 */
[----:B------:R-:W-:Y:S01]  /*13a0*/  STS.U16 [R5+UR7+0x1500], R54 ;  /* 0x0015003605007988 */ /* 0x000fe20008000407 */
[----:B0-----:R-:W-:-:S03]  /*13b0*/  ISETP.GE.AND P0, PT, R6, 0x1, PT ;  /* 0x000000010600780c */ /* 0x001fc60003f06270 */
[----:B------:R-:W-:Y:S04]  /*13c0*/  STS.U16 [R5+UR7+0x1900], R58 ;  /* 0x0019003a05007988 */ /* 0x000fe80008000407 */
        /* <DEDUP_REMOVED lines=8> */
[----:B------:R0:W-:Y:S04]  /*1450*/  STS.U16 [R5+UR7+0x3d00], R26 ;  /* 0x003d001a05007988 */ /* 0x0001e80008000407 */
[----:B------:R1:W-:Y:S01]  /*1460*/  STS.U16 [R2+UR7+0x200], R7 ;  /* 0x0002000702007988 */ /* 0x0003e20008000407 */
[----:B0-----:R-:W-:-:S03]  /*1470*/  LOP3.LUT R5, R0, 0x60, RZ, 0x3c, !PT ;  /* 0x0000006000057812 */ /* 0x001fc600078e3cff */
        /* <DEDUP_REMOVED lines=13> */
[----:B---3--:R-:W-:Y:S04]  /*1550*/  STS.U16 [R2+UR7+0x3a00], R22 ;  /* 0x003a001602007988 */ /* 0x008fe80008000407 */
[----:B------:R0:W-:Y:S01]  /*1560*/  STS.U16 [R2+UR7+0x3e00], R18 ;  /* 0x003e001202007988 */ /* 0x0001e20008000407 */
[----:B------:R-:W-:-:S03]  /*1570*/  IMAD.MOV.U32 R0, RZ, RZ, 0x3f800000 ;  /* 0x3f800000ff007424 */ /* 0x000fc600078e00ff */
[----:B------:R2:W-:Y:S01]  /*1580*/  STS.U16 [R5+UR7+0x300], R8 ;  /* 0x0003000805007988 */ /* 0x0005e20008000407 */
[----:B-1----:R-:W-:-:S03]  /*1590*/  IMAD.MOV.U32 R7, RZ, RZ, -0x800000 ;  /* 0xff800000ff077424 */ /* 0x002fc600078e00ff */
[----:B------:R1:W-:Y:S01]  /*15a0*/  STS.U16 [R5+UR7+0x700], R32 ;  /* 0x0007002005007988 */ /* 0x0003e20008000407 */
[----:B------:R-:W-:-:S03]  /*15b0*/  CS2R R94, SRZ ;  /* 0x00000000005e7805 */ /* 0x000fc6000001ff00 */
[----:B------:R1:W-:Y:S01]  /*15c0*/  STS.U16 [R5+UR7+0xb00], R40 ;  /* 0x000b002805007988 */ /* 0x0003e20008000407 */
[----:B0-----:R-:W-:-:S03]  /*15d0*/  MOV R2, 0x3f800000 ;  /* 0x3f80000000027802 */ /* 0x001fc60000000f00 */
[----:B------:R1:W-:Y:S01]  /*15e0*/  STS.U16 [R5+UR7+0xf00], R48 ;  /* 0x000f003005007988 */ /* 0x0003e20008000407 */
[----:B--2---:R-:W-:-:S03]  /*15f0*/  IMAD.MOV.U32 R8, RZ, RZ, -0x800000 ;  /* 0xff800000ff087424 */ /* 0x004fc600078e00ff */
[----:B------:R1:W-:Y:S01]  /*1600*/  STS.U16 [R5+UR7+0x1300], R52 ;  /* 0x0013003405007988 */ /* 0x0003e20008000407 */
[----:B------:R-:W-:-:S03]  /*1610*/  CS2R R96, SRZ ;  /* 0x0000000000607805 */ /* 0x000fc6000001ff00 */
        /* <DEDUP_REMOVED lines=21> */
[----:B------:R-:W-:Y:S02]  /*1770*/  CS2R R118, SRZ ;  /* 0x0000000000767805 */ /* 0x000fe4000001ff00 */
[----:B------:R-:W-:Y:S02]  /*1780*/  CS2R R120, SRZ ;  /* 0x0000000000787805 */ /* 0x000fe4000001ff00 */
[----:B------:R-:W-:Y:S02]  /*1790*/  CS2R R122, SRZ ;  /* 0x00000000007a7805 */ /* 0x000fe4000001ff00 */
[----:B------:R-:W-:Y:S02]  /*17a0*/  CS2R R124, SRZ ;  /* 0x00000000007c7805 */ /* 0x000fe4000001ff00 */
[----:B------:R-:W-:Y:S02]  /*17b0*/  CS2R R126, SRZ ;  /* 0x00000000007e7805 */ /* 0x000fe4000001ff00 */
[----:B------:R-:W-:-:S02]  /*17c0*/  CS2R R128, SRZ ;  /* 0x0000000000807805 */ /* 0x000fc4000001ff00 */
        /* <DEDUP_REMOVED lines=10> */
[----:B------:R-:W-:Y:S01]  /*1870*/  CS2R R150, SRZ ;  /* 0x0000000000967805 */ /* 0x000fe2000001ff00 */
[----:B-1----:R-:W-:Y:S06]  /*1880*/  @!P0 BRA `(.L_x_0) ;  /* 0x0000006400848947 */ /* 0x002fec0003800000 */
[----:B------:R-:W0:Y:S01]  /*1890*/  LDC.64 R118, c[0x0][0x250] ;  /* 0x00009400ff767b82 */ /* 0x000e220000000a00 */
[----:B------:R-:W-:Y:S01]  /*18a0*/  SHF.R.U32.HI R0, RZ, 0x5, R152 ;  /* 0x00000005ff007819 */ /* 0x000fe20000011698 */
[----:B------:R-:W-:Y:S01]  /*18b0*/  ULDC UR4, c[0x0][0x258] ;  /* 0x0000960000047ab9 */ /* 0x000fe20000000800 */
[----:B------:R-:W-:Y:S01]  /*18c0*/  ULDC.64 UR8, c[0x0][0x218] ;  /* 0x0000860000087ab9 */ /* 0x000fe20000000a00 */
[----:B------:R-:W-:Y:S01]  /*18d0*/  IMAD R5, R3, UR4, RZ ;  /* 0x0000000403057c24 */ /* 0x000fe2000f8e02ff */
[----:B------:R-:W-:Y:S01]  /*18e0*/  R2UR UR22, R0 ;  /* 0x00000000001672ca */ /* 0x000fe200000e0000 */
[----:B------:R-:W-:Y:S01]  /*18f0*/  ULDC.64 UR4, c[0x0][0x260] ;  /* 0x0000980000047ab9 */ /* 0x000fe20000000a00 */
[----:B------:R-:W-:Y:S01]  /*1900*/  CS2R R132, SRZ ;  /* 0x0000000000847805 */ /* 0x000fe2000001ff00 */
[----:B------:R-:W1:Y:S01]  /*1910*/  LDC R2, c[0x0][0x268] ;  /* 0x00009a00ff027b82 */ /* 0x000e620000000800 */
[C---:B------:R-:W-:Y:S01]  /*1920*/  IMAD.SHL.U32 R7, R5.reuse, 0x2, RZ ;  /* 0x0000000205077824 */ /* 0x040fe200078e00ff */
[----:B------:R-:W-:Y:S01]  /*1930*/  UIMAD UR4, UR6, UR4, URZ ;  /* 0x00000004060472a4 */ /* 0x000fe2000f8e023f */
[----:B------:R-:W-:Y:S01]  /*1940*/  IMAD.HI R5, R5, 0x2, RZ ;  /* 0x0000000205057827 */ /* 0x000fe200078e02ff */
[----:B------:R-:W-:-:S02]  /*1950*/  CS2R R134, SRZ ;  /* 0x0000000000867805 */ /* 0x000fc4000001ff00 */
[----:B------:R-:W-:Y:S02]  /*1960*/  CS2R R136, SRZ ;  /* 0x0000000000887805 */ /* 0x000fe4000001ff00 */
[----:B------:R-:W-:Y:S01]  /*1970*/  CS2R R138, SRZ ;  /* 0x00000000008a7805 */ /* 0x000fe2000001ff00 */
[----:B------:R-:W-:Y:S01]  /*1980*/  IMAD R3, R3, UR5, RZ ;  /* 0x0000000503037c24 */ /* 0x000fe2000f8e02ff */
[----:B------:R-:W2:Y:S01]  /*1990*/  LDC.64 R176, c[0x0][0x220] ;  /* 0x00008800ffb07b82 */ /* 0x000ea20000000a00 */
[----:B------:R-:W-:Y:S01]  /*19a0*/  USHF.L.U32 UR5, UR4, 0x1, URZ ;  /* 0x0000000104057899 */ /* 0x000fe2000800063f */
[----:B------:R-:W-:Y:S01]  /*19b0*/  CS2R R140, SRZ ;  /* 0x00000000008c7805 */ /* 0x000fe2000001ff00 */
[----:B------:R-:W-:Y:S01]  /*19c0*/  IMAD.HI R130, R3, 0x2, RZ ;  /* 0x0000000203827827 */ /* 0x000fe200078e02ff */
[----:B------:R-:W-:Y:S02]  /*19d0*/  CS2R R142, SRZ ;  /* 0x00000000008e7805 */ /* 0x000fe4000001ff00 */
[----:B------:R-:W-:-:S02]  /*19e0*/  CS2R R144, SRZ ;  /* 0x0000000000907805 */ /* 0x000fc4000001ff00 */
[----:B------:R-:W-:Y:S02]  /*19f0*/  CS2R R146, SRZ ;  /* 0x0000000000927805 */ /* 0x000fe4000001ff00 */
[----:B------:R-:W-:Y:S01]  /*1a00*/  CS2R R148, SRZ ;  /* 0x0000000000947805 */ /* 0x000fe2000001ff00 */
[----:B0-----:R-:W-:Y:S01]  /*1a10*/  IMAD R6, R4, R119, RZ ;  /* 0x0000007704067224 */ /* 0x001fe200078e02ff */
[----:B------:R-:W-:Y:S01]  /*1a20*/  CS2R R150, SRZ ;  /* 0x0000000000967805 */ /* 0x000fe2000001ff00 */
[----:B------:R-:W-:Y:S01]  /*1a30*/  IMAD R0, R118, UR6, RZ ;  /* 0x0000000676007c24 */ /* 0x000fe2000f8e02ff */
[----:B------:R-:W-:Y:S01]  /*1a40*/  ULDC UR23, c[0x0][0x238] ;  /* 0x00008e0000177ab9 */ /* 0x000fe20000000800 */
[----:B------:R-:W-:Y:S01]  /*1a50*/  IMAD R8, R119, 0x2, R6 ;  /* 0x0000000277087824 */ /* 0x000fe200078e0206 */
[----:B------:R-:W-:-:S03]  /*1a60*/  UMOV UR19, 0x40000040 ;  /* 0x4000004000137882 */ /* 0x000fc60000000000 */
[C---:B------:R-:W-:Y:S02]  /*1a70*/  IMAD R10, R119.reuse, 0x2, R8 ;  /* 0x00000002770a7824 */ /* 0x040fe400078e0208 */
[----:B-1----:R-:W-:Y:S02]  /*1a80*/  IMAD R29, R4, R2, RZ ;  /* 0x00000002041d7224 */ /* 0x002fe400078e02ff */
[C---:B------:R-:W-:Y:S01]  /*1a90*/  IMAD.SHL.U32 R4, R0.reuse, 0x2, RZ ;  /* 0x0000000200047824 */ /* 0x040fe200078e00ff */
[----:B------:R-:W-:Y:S01]  /*1aa0*/  LEA R12, R119, R10, 0x1 ;  /* 0x0000000a770c7211 */ /* 0x000fe200078e08ff */
[----:B------:R-:W-:-:S03]  /*1ab0*/  IMAD.HI R0, R0, 0x2, RZ ;  /* 0x0000000200007827 */ /* 0x000fc600078e02ff */
[----:B------:R-:W-:Y:S01]  /*1ac0*/  IADD3 R49, P0, P1, R7, UR8, R4 ;  /* 0x0000000807317c10 */ /* 0x000fe2000f91e004 */
[----:B------:R-:W-:Y:S01]  /*1ad0*/  IMAD R14, R119, 0x2, R12 ;  /* 0x00000002770e7824 */ /* 0x000fe200078e020c */
[----:B------:R-:W-:Y:S01]  /*1ae0*/  UIADD3 UR8, UR7, 0x8000, URZ ;  /* 0x0000800007087890 */ /* 0x000fe2000fffe03f */
[----:B------:R-:W-:Y:S01]  /*1af0*/  IMAD.SHL.U32 R7, R3, 0x2, RZ ;  /* 0x0000000203077824 */ /* 0x000fe200078e00ff */
[----:B------:R-:W-:Y:S01]  /*1b00*/  IADD3.X R51, R5, UR9, R0, P0, P1 ;  /* 0x0000000905337c10 */ /* 0x000fe200087e2400 */
[C---:B------:R-:W-:Y:S01]  /*1b10*/  IMAD R16, R119.reuse, 0x2, R14 ;  /* 0x0000000277107824 */ /* 0x040fe200078e020e */
[-C--:B------:R-:W-:Y:S01]  /*1b20*/  LEA R156, P2, R6, R49.reuse, 0x1 ;  /* 0x00000031069c7211 */ /* 0x080fe200078408ff */
[----:B------:R-:W-:Y:S01]  /*1b30*/  IMAD R31, R2, 0x2, R29 ;  /* 0x00000002021f7824 */ /* 0x000fe200078e021d */
[----:B------:R-:W-:Y:S01]  /*1b40*/  LEA R152, P4, R10, R49, 0x1 ;  /* 0x000000310a987211 */ /* 0x000fe200078808ff */
[C---:B------:R-:W-:Y:S01]  /*1b50*/  IMAD R18, R119.reuse, 0x2, R16 ;  /* 0x0000000277127824 */ /* 0x040fe200078e0210 */
[-C--:B------:R-:W-:Y:S01]  /*1b60*/  LEA.HI.X.SX32 R157, R6, R51.reuse, 0x1, P2 ;  /* 0x00000033069d7211 */ /* 0x080fe200010f0eff */
[----:B------:R-:W-:Y:S01]  /*1b70*/  IMAD R33, R2, 0x2, R31 ;  /* 0x0000000202217824 */ /* 0x000fe200078e021f */
[----:B------:R-:W-:Y:S01]  /*1b80*/  LEA.HI.X.SX32 R153, R10, R51, 0x1, P4 ;  /* 0x000000330a997211 */ /* 0x000fe200020f0eff */
[C---:B------:R-:W-:Y:S01]  /*1b90*/  IMAD R20, R119.reuse, 0x2, R18 ;  /* 0x0000000277147824 */ /* 0x040fe200078e0212 */
[-C--:B------:R-:W-:Y:S01]  /*1ba0*/  LEA R154, P3, R8, R49.reuse, 0x1 ;  /* 0x00000031089a7211 */ /* 0x080fe200078608ff */
[----:B------:R-:W-:Y:S01]  /*1bb0*/  STL.64 [R1+0x370], R156 ;  /* 0x0003709c01007387 */ /* 0x000fe20000100a00 */
[----:B------:R-:W-:Y:S01]  /*1bc0*/  LEA R6, P4, R16, R49, 0x1 ;  /* 0x0000003110067211 */ /* 0x000fe200078808ff */
[----:B------:R-:W-:Y:S01]  /*1bd0*/  IMAD R35, R2, 0x2, R33 ;  /* 0x0000000202237824 */ /* 0x000fe200078e0221 */
[C---:B------:R-:W-:Y:S01]  /*1be0*/  LEA R22, R119.reuse, R20, 0x1 ;  /* 0x0000001477167211 */ /* 0x040fe200078e08ff */
[----:B------:R0:W-:Y:S01]  /*1bf0*/  STL.64 [R1+0x360], R152 ;  /* 0x0003609801007387 */ /* 0x0001e20000100a00 */
[----:B------:R-:W-:Y:S01]  /*1c00*/  LEA.HI.X.SX32 R155, R8, R51, 0x1, P3 ;  /* 0x00000033089b7211 */ /* 0x000fe200018f0eff */
[----:B------:R-:W-:Y:S01]  /*1c10*/  IMAD R37, R2, 0x2, R35 ;  /* 0x0000000202257824 */ /* 0x000fe200078e0223 */
[C---:B------:R-:W-:Y:S01]  /*1c20*/  LEA R8, P3, R14.reuse, R49, 0x1 ;  /* 0x000000310e087211 */ /* 0x040fe200078608ff */
[----:B------:R-:W-:Y:S01]  /*1c30*/  IMAD R24, R119, 0x2, R22 ;  /* 0x0000000277187824 */ /* 0x000fe200078e0216 */
[----:B--2---:R-:W-:Y:S01]  /*1c40*/  IADD3 R176, P0, P1, R7, UR5, R176 ;  /* 0x0000000507b07c10 */ /* 0x004fe2000f91e0b0 */
[----:B------:R-:W-:Y:S01]  /*1c50*/  STL.64 [R1+0x368], R154 ;  /* 0x0003689a01007387 */ /* 0x000fe20000100a00 */
[-C--:B------:R-:W-:Y:S01]  /*1c60*/  LEA.HI.X.SX32 R9, R14, R51.reuse, 0x1, P3 ;  /* 0x000000330e097211 */ /* 0x080fe200018f0eff */
[C---:B------:R-:W-:Y:S01]  /*1c70*/  IMAD R26, R119.reuse, 0x2, R24 ;  /* 0x00000002771a7824 */ /* 0x040fe200078e0218 */
[----:B------:R-:W-:Y:S01]  /*1c80*/  LEA.HI.X.SX32 R7, R16, R51, 0x1, P4 ;  /* 0x0000003310077211 */ /* 0x000fe200020f0eff */
[----:B------:R-:W-:Y:S01]  /*1c90*/  UIMAD.WIDE UR4, UR4, 0x2, URZ ;  /* 0x00000002040478a5 */ /* 0x000fe2000f8e023f */
[----:B------:R-:W-:Y:S01]  /*1ca0*/  LEA R39, R2, R37, 0x1 ;  /* 0x0000002502277211 */ /* 0x000fe200078e08ff */
[----:B------:R-:W-:Y:S01]  /*1cb0*/  IMAD R28, R119, 0x2, R26 ;  /* 0x00000002771c7824 */ /* 0x000fe200078e021a */
[----:B0-----:R-:W-:Y:S01]  /*1cc0*/  LEA R152, P2, R12, R49, 0x1 ;  /* 0x000000310c987211 */ /* 0x001fe200078408ff */
[----:B------:R-:W-:-:S02]  /*1cd0*/  USHF.R.U32.HI UR8, URZ, 0x4, UR8 ;  /* 0x000000043f087899 */ /* 0x000fc40008011608 */
[C---:B------:R-:W-:Y:S01]  /*1ce0*/  IMAD R30, R119.reuse, 0x2, R28 ;  /* 0x00000002771e7824 */ /* 0x040fe200078e021c */
[----:B------:R-:W-:Y:S01]  /*1cf0*/  LEA.HI.X.SX32 R153, R12, R51, 0x1, P2 ;  /* 0x000000330c997211 */ /* 0x000fe200010f0eff */
[----:B------:R-:W-:Y:S01]  /*1d00*/  IMAD R41, R2, 0x2, R39 ;  /* 0x0000000202297824 */ /* 0x000fe200078e0227 */
[C---:B------:R-:W-:Y:S01]  /*1d10*/  LEA R10, P2, R18.reuse, R49, 0x1 ;  /* 0x00000031120a7211 */ /* 0x040fe200078408ff */
[----:B------:R-:W-:Y:S01]  /*1d20*/  USGXT.U32 UR18, UR8, 0xe ;  /* 0x0000000e0812789a */ /* 0x000fe20008000000 */
[C---:B------:R-:W-:Y:S01]  /*1d30*/  LEA R32, R119.reuse, R30, 0x1 ;  /* 0x0000001e77207211 */ /* 0x040fe200078e08ff */
[----:B------:R-:W-:Y:S01]  /*1d40*/  STL.64 [R1+0x358], R152 ;  /* 0x0003589801007387 */ /* 0x000fe20000100a00 */
[----:B------:R-:W-:Y:S01]  /*1d50*/  LEA.HI.X.SX32 R11, R18, R51, 0x1, P2 ;  /* 0x00000033120b7211 */ /* 0x000fe200010f0eff */
[----:B------:R-:W-:Y:S01]  /*1d60*/  UIADD3 UR10, UP0, UR18, 0x2, URZ ;  /* 0x00000002120a7890 */ /* 0x000fe2000ff1e03f */
[----:B------:R-:W-:Y:S01]  /*1d70*/  LEA R43, R2, R41, 0x1 ;  /* 0x00000029022b7211 */ /* 0x000fe200078e08ff */
[----:B------:R-:W-:Y:S01]  /*1d80*/  IMAD R34, R119, 0x2, R32 ;  /* 0x0000000277227824 */ /* 0x000fe200078e0220 */
[----:B------:R0:W-:Y:S01]  /*1d90*/  STL.64 [R1+0x350], R8 ;  /* 0x0003500801007387 */ /* 0x0001e20000100a00 */
[----:B------:R-:W-:-:S02]  /*1da0*/  UMOV UR4, URZ ;  /* 0x0000003f00047c82 */ /* 0x000fc40008000000 */
[C---:B------:R-:W-:Y:S01]  /*1db0*/  IMAD R36, R119.reuse, 0x2, R34 ;  /* 0x0000000277247824 */ /* 0x040fe200078e0222 */
[----:B------:R1:W-:Y:S01]  /*1dc0*/  STL.64 [R1+0x348], R6 ;  /* 0x0003480601007387 */ /* 0x0003e20000100a00 */
[C---:B------:R-:W-:Y:S02]  /*1dd0*/  IMAD R45, R2.reuse, 0x2, R43 ;  /* 0x00000002022d7824 */ /* 0x040fe400078e022b */
[C---:B------:R-:W-:Y:S01]  /*1de0*/  IMAD R38, R119.reuse, 0x2, R36 ;  /* 0x0000000277267824 */ /* 0x040fe200078e0224 */
[----:B------:R2:W-:Y:S01]  /*1df0*/  STL.64 [R1+0x340], R10 ;  /* 0x0003400a01007387 */ /* 0x0005e20000100a00 */
[----:B------:R-:W-:Y:S02]  /*1e00*/  IMAD R25, R2, 0x2, R45 ;  /* 0x0000000202197824 */ /* 0x000fe400078e022d */
[----:B------:R-:W-:Y:S01]  /*1e10*/  IMAD R40, R119, 0x2, R38 ;  /* 0x0000000277287824 */ /* 0x000fe200078e0226 */
[----:B0-----:R-:W-:Y:S01]  /*1e20*/  LEA R8, P3, R20, R49, 0x1 ;  /* 0x0000003114087211 */ /* 0x001fe200078608ff */
[----:B------:R-:W-:-:S03]  /*1e30*/  IMAD R27, R2, 0x2, R25 ;  /* 0x00000002021b7824 */ /* 0x000fc600078e0219 */
[C---:B------:R-:W-:Y:S02]  /*1e40*/  LEA R42, R119.reuse, R40, 0x1 ;  /* 0x00000028772a7211 */ /* 0x040fe400078e08ff */
[----:B------:R-:W-:Y:S02]  /*1e50*/  LEA.HI.X.SX32 R9, R20, R51, 0x1, P3 ;  /* 0x0000003314097211 */ /* 0x000fe400018f0eff */
[-C--:B-1----:R-:W-:Y:S01]  /*1e60*/  LEA R6, P4, R22, R49.reuse, 0x1 ;  /* 0x0000003116067211 */ /* 0x082fe200078808ff */
[C---:B------:R-:W-:Y:S01]  /*1e70*/  IMAD R44, R119.reuse, 0x2, R42 ;  /* 0x00000002772c7824 */ /* 0x040fe200078e022a */
[----:B--2---:R-:W-:Y:S01]  /*1e80*/  LEA R10, P2, R24, R49, 0x1 ;  /* 0x00000031180a7211 */ /* 0x004fe200078408ff */
[----:B------:R0:W-:Y:S01]  /*1e90*/  STL.64 [R1+0x338], R8 ;  /* 0x0003380801007387 */ /* 0x0001e20000100a00 */
[-C--:B------:R-:W-:Y:S01]  /*1ea0*/  LEA.HI.X.SX32 R7, R22, R51.reuse, 0x1, P4 ;  /* 0x0000003316077211 */ /* 0x080fe200020f0eff */
[----:B------:R-:W-:Y:S01]  /*1eb0*/  IMAD R46, R119, 0x2, R44 ;  /* 0x00000002772e7824 */ /* 0x000fe200078e022c */
[----:B------:R-:W-:-:S02]  /*1ec0*/  LEA.HI.X.SX32 R11, R24, R51, 0x1, P2 ;  /* 0x00000033180b7211 */ /* 0x000fc400010f0eff */
[----:B------:R-:W-:Y:S01]  /*1ed0*/  LEA R14, P2, R30, R49, 0x1 ;  /* 0x000000311e0e7211 */ /* 0x000fe200078408ff */
[C---:B------:R-:W-:Y:S01]  /*1ee0*/  IMAD R48, R119.reuse, 0x2, R46 ;  /* 0x0000000277307824 */ /* 0x040fe200078e022e */
[----:B------:R1:W-:Y:S01]  /*1ef0*/  STL.64 [R1+0x330], R6 ;  /* 0x0003300601007387 */ /* 0x0003e20000100a00 */
[----:B------:R-:W-:Y:S02]  /*1f00*/  LEA R47, R2, R27, 0x1 ;  /* 0x0000001b022f7211 */ /* 0x000fe400078e08ff */
[C---:B------:R-:W-:Y:S01]  /*1f10*/  IMAD R50, R119.reuse, 0x2, R48 ;  /* 0x0000000277327824 */ /* 0x040fe200078e0230 */
[----:B------:R-:W-:Y:S01]  /*1f20*/  STL.64 [R1+0x328], R10 ;  /* 0x0003280a01007387 */ /* 0x000fe20000100a00 */
[----:B0-----:R-:W-:Y:S01]  /*1f30*/  LEA R8, P3, R26, R49, 0x1 ;  /* 0x000000311a087211 */ /* 0x001fe200078608ff */
[----:B------:R-:W-:Y:S01]  /*1f40*/  IMAD R17, R2, 0x2, R47 ;  /* 0x0000000202117824 */ /* 0x000fe200078e022f */
[-C--:B------:R-:W-:Y:S02]  /*1f50*/  LEA.HI.X.SX32 R15, R30, R51.reuse, 0x1, P2 ;  /* 0x000000331e0f7211 */ /* 0x080fe400010f0eff */
[----:B------:R-:W-:Y:S01]  /*1f60*/  LEA R52, R119, R50, 0x1 ;  /* 0x0000003277347211 */ /* 0x000fe200078e08ff */
[----:B------:R-:W-:Y:S01]  /*1f70*/  IMAD R19, R2, 0x2, R17 ;  /* 0x0000000202137824 */ /* 0x000fe200078e0211 */
[----:B------:R-:W-:-:S02]  /*1f80*/  LEA.HI.X.SX32 R9, R26, R51, 0x1, P3 ;  /* 0x000000331a097211 */ /* 0x000fc400018f0eff */
[-C--:B-1----:R-:W-:Y:S01]  /*1f90*/  LEA R6, P4, R28, R49.reuse, 0x1 ;  /* 0x000000311c067211 */ /* 0x082fe200078808ff */
[C---:B------:R-:W-:Y:S01]  /*1fa0*/  IMAD R54, R119.reuse, 0x2, R52 ;  /* 0x0000000277367824 */ /* 0x040fe200078e0234 */
[----:B------:R-:W-:Y:S01]  /*1fb0*/  LEA R152, P2, R36, R49, 0x1 ;  /* 0x0000003124987211 */ /* 0x000fe200078408ff */
[----:B------:R0:W-:Y:S01]  /*1fc0*/  STL.64 [R1+0x320], R8 ;  /* 0x0003200801007387 */ /* 0x0001e20000100a00 */
[-C--:B------:R-:W-:Y:S01]  /*1fd0*/  LEA.HI.X.SX32 R7, R28, R51.reuse, 0x1, P4 ;  /* 0x000000331c077211 */ /* 0x080fe200020f0eff */
[C---:B------:R-:W-:Y:S01]  /*1fe0*/  IMAD R56, R119.reuse, 0x2, R54 ;  /* 0x0000000277387824 */ /* 0x040fe200078e0236 */
[----:B------:R-:W-:Y:S01]  /*1ff0*/  LEA.HI.X.SX32 R153, R36, R51, 0x1, P2 ;  /* 0x0000003324997211 */ /* 0x000fe200010f0eff */
[----:B------:R-:W-:Y:S01]  /*2000*/  IMAD R23, R2, 0x2, R19 ;  /* 0x0000000202177824 */ /* 0x000fe200078e0213 */
[C---:B------:R-:W-:Y:S01]  /*2010*/  LEA R156, P2, R42.reuse, R49, 0x1 ;  /* 0x000000312a9c7211 */ /* 0x040fe200078408ff */
[C---:B------:R-:W-:Y:S01]  /*2020*/  IMAD R58, R119.reuse, 0x2, R56 ;  /* 0x00000002773a7824 */ /* 0x040fe200078e0238 */
[----:B------:R1:W-:Y:S02]  /*2030*/  STL.64 [R1+0x318], R6 ;  /* 0x0003180601007387 */ /* 0x0003e40000100a00 */
[----:B------:R-:W-:Y:S01]  /*2040*/  LEA.HI.X.SX32 R157, R42, R51, 0x1, P2 ;  /* 0x000000332a9d7211 */ /* 0x000fe200010f0eff */
[----:B------:R-:W-:Y:S01]  /*2050*/  IMAD R60, R119, 0x2, R58 ;  /* 0x00000002773c7824 */ /* 0x000fe200078e023a */
[----:B------:R2:W-:Y:S01]  /*2060*/  STL.64 [R1+0x310], R14 ;  /* 0x0003100e01007387 */ /* 0x0005e20000100a00 */
[----:B0-----:R-:W-:-:S02]  /*2070*/  LEA R8, P3, R32, R49, 0x1 ;  /* 0x0000003120087211 */ /* 0x001fc400078608ff */
[----:B------:R-:W-:Y:S02]  /*2080*/  LEA R11, R2, R23, 0x1 ;  /* 0x00000017020b7211 */ /* 0x000fe400078e08ff */
[C---:B------:R-:W-:Y:S02]  /*2090*/  LEA R62, R119.reuse, R60, 0x1 ;  /* 0x0000003c773e7211 */ /* 0x040fe400078e08ff */
[----:B------:R-:W-:Y:S01]  /*20a0*/  LEA.HI.X.SX32 R9, R32, R51, 0x1, P3 ;  /* 0x0000003320097211 */ /* 0x000fe200018f0eff */
[----:B------:R-:W-:Y:S01]  /*20b0*/  IMAD R13, R2, 0x2, R11 ;  /* 0x00000002020d7824 */ /* 0x000fe200078e020b */
[C---:B-1----:R-:W-:Y:S01]  /*20c0*/  LEA R6, P4, R34.reuse, R49, 0x1 ;  /* 0x0000003122067211 */ /* 0x042fe200078808ff */
[C---:B------:R-:W-:Y:S02]  /*20d0*/  IMAD R64, R119.reuse, 0x2, R62 ;  /* 0x0000000277407824 */ /* 0x040fe400078e023e */
[----:B------:R0:W-:Y:S01]  /*20e0*/  STL.64 [R1+0x308], R8 ;  /* 0x0003080801007387 */ /* 0x0001e20000100a00 */
[----:B------:R-:W-:Y:S01]  /*20f0*/  LEA.HI.X.SX32 R7, R34, R51, 0x1, P4 ;  /* 0x0000003322077211 */ /* 0x000fe200020f0eff */
[----:B------:R-:W-:Y:S01]  /*2100*/  IMAD R66, R119, 0x2, R64 ;  /* 0x0000000277427824 */ /* 0x000fe200078e0240 */
[----:B--2---:R-:W-:Y:S01]  /*2110*/  LEA R14, P4, R40, R49, 0x1 ;  /* 0x00000031280e7211 */ /* 0x004fe200078808ff */
[----:B------:R-:W-:-:S02]  /*2120*/  IMAD R21, R2, 0x2, R13 ;  /* 0x0000000202157824 */ /* 0x000fc400078e020d */
[C---:B------:R-:W-:Y:S01]  /*2130*/  IMAD R68, R119.reuse, 0x2, R66 ;  /* 0x0000000277447824 */ /* 0x040fe200078e0242 */
[----:B------:R1:W-:Y:S01]  /*2140*/  STL.64 [R1+0x300], R6 ;  /* 0x0003000601007387 */ /* 0x0003e20000100a00 */
[----:B------:R-:W-:Y:S02]  /*2150*/  LEA.HI.X.SX32 R15, R40, R51, 0x1, P4 ;  /* 0x00000033280f7211 */ /* 0x000fe400020f0eff */
[----:B------:R-:W-:Y:S01]  /*2160*/  IMAD R70, R119, 0x2, R68 ;  /* 0x0000000277467824 */ /* 0x000fe200078e0244 */
[----:B0-----:R-:W-:-:S04]  /*2170*/  LEA R8, P3, R38, R49, 0x1 ;  /* 0x0000003126087211 */ /* 0x001fc800078608ff */
[C---:B------:R-:W-:Y:S02]  /*2180*/  LEA R72, R119.reuse, R70, 0x1 ;  /* 0x0000004677487211 */ /* 0x040fe400078e08ff */
[----:B------:R-:W-:Y:S02]  /*2190*/  LEA.HI.X.SX32 R9, R38, R51, 0x1, P3 ;  /* 0x0000003326097211 */ /* 0x000fe400018f0eff */
[C---:B------:R-:W-:Y:S01]  /*21a0*/  LEA R154, P3, R44.reuse, R49, 0x1 ;  /* 0x000000312c9a7211 */ /* 0x040fe200078608ff */
[C---:B------:R-:W-:Y:S02]  /*21b0*/  IMAD R74, R119.reuse, 0x2, R72 ;  /* 0x00000002774a7824 */ /* 0x040fe400078e0248 */
[----:B------:R0:W-:Y:S01]  /*21c0*/  STL.64 [R1+0x2f0], R8 ;  /* 0x0002f00801007387 */ /* 0x0001e20000100a00 */
[----:B------:R-:W-:Y:S01]  /*21d0*/  LEA.HI.X.SX32 R155, R44, R51, 0x1, P3 ;  /* 0x000000332c9b7211 */ /* 0x000fe200018f0eff */
[----:B------:R-:W-:Y:S02]  /*21e0*/  IMAD R76, R119, 0x2, R74 ;  /* 0x00000002774c7824 */ /* 0x000fe400078e024a */
[----:B------:R2:W-:Y:S01]  /*21f0*/  STL.64 [R1+0x2f8], R152 ;  /* 0x0002f89801007387 */ /* 0x0005e20000100a00 */
[----:B-1----:R-:W-:-:S02]  /*2200*/  IMAD R7, R2, 0x2, R21 ;  /* 0x0000000202077824 */ /* 0x002fc400078e0215 */
[C---:B------:R-:W-:Y:S01]  /*2210*/  IMAD R78, R119.reuse, 0x2, R76 ;  /* 0x00000002774e7824 */ /* 0x040fe200078e024c */
[----:B------:R1:W-:Y:S03]  /*2220*/  STL.64 [R1+0x2e8], R14 ;  /* 0x0002e80e01007387 */ /* 0x0003e60000100a00 */
[----:B------:R-:W-:Y:S01]  /*2230*/  IMAD R80, R119, 0x2, R78 ;  /* 0x0000000277507824 */ /* 0x000fe200078e024e */
[----:B------:R3:W-:Y:S01]  /*2240*/  STL.64 [R1+0x2e0], R156 ;  /* 0x0002e09c01007387 */ /* 0x0007e20000100a00 */
[----:B0-----:R-:W-:-:S03]  /*2250*/  LEA R9, R2, R7, 0x1 ;  /* 0x0000000702097211 */ /* 0x001fc600078e08ff */
[C---:B------:R-:W-:Y:S01]  /*2260*/  LEA R82, R119.reuse, R80, 0x1 ;  /* 0x0000005077527211 */ /* 0x040fe200078e08ff */
[----:B------:R0:W-:Y:S01]  /*2270*/  STL.64 [R1+0x2d8], R154 ;  /* 0x0002d89a01007387 */ /* 0x0001e20000100a00 */
[----:B--2---:R-:W-:Y:S01]  /*2280*/  LEA R152, P4, R46, R49, 0x1 ;  /* 0x000000312e987211 */ /* 0x004fe200078808ff */
[----:B-1----:R-:W-:Y:S02]  /*2290*/  IMAD R15, R2, 0x2, R9 ;  /* 0x00000002020f7824 */ /* 0x002fe400078e0209 */
[C---:B------:R-:W-:Y:S01]  /*22a0*/  IMAD R84, R119.reuse, 0x2, R82 ;  /* 0x0000000277547824 */ /* 0x040fe200078e0252 */
[----:B------:R-:W-:Y:S01]  /*22b0*/  LEA.HI.X.SX32 R153, R46, R51, 0x1, P4 ;  /* 0x000000332e997211 */ /* 0x000fe200020f0eff */
[----:B------:R-:W-:Y:S01]  /*22c0*/  IMAD R3, R2, 0x2, R15 ;  /* 0x0000000202037824 */ /* 0x000fe200078e020f */
[-C--:B---3--:R-:W-:Y:S01]  /*22d0*/  LEA R156, P2, R48, R49.reuse, 0x1 ;  /* 0x00000031309c7211 */ /* 0x088fe200078408ff */
[C---:B------:R-:W-:Y:S02]  /*22e0*/  IMAD R86, R119.reuse, 0x2, R84 ;  /* 0x0000000277567824 */ /* 0x040fe400078e0254 */
[----:B------:R1:W-:Y:S01]  /*22f0*/  STL.64 [R1+0x2d0], R152 ;  /* 0x0002d09801007387 */ /* 0x0003e20000100a00 */
[----:B0-----:R-:W-:Y:S01]  /*2300*/  LEA R154, P3, R50, R49, 0x1 ;  /* 0x00000031329a7211 */ /* 0x001fe200078608ff */
[C---:B------:R-:W-:Y:S01]  /*2310*/  IMAD R88, R119.reuse, 0x2, R86 ;  /* 0x0000000277587824 */ /* 0x040fe200078e0256 */
[-C--:B------:R-:W-:Y:S01]  /*2320*/  LEA.HI.X.SX32 R157, R48, R51.reuse, 0x1, P2 ;  /* 0x00000033309d7211 */ /* 0x080fe200010f0eff */
[----:B------:R-:W-:Y:S01]  /*2330*/  IMAD R5, R2, 0x2, R3 ;  /* 0x0000000202057824 */ /* 0x000fe200078e0203 */
[----:B------:R-:W-:Y:S01]  /*2340*/  LEA.HI.X.SX32 R155, R50, R51, 0x1, P3 ;  /* 0x00000033329b7211 */ /* 0x000fe200018f0eff */
[C---:B------:R-:W-:Y:S01]  /*2350*/  IMAD R90, R119.reuse, 0x2, R88 ;  /* 0x00000002775a7824 */ /* 0x040fe200078e0258 */
[-C--:B------:R-:W-:Y:S01]  /*2360*/  LEA R158, P2, R54, R49.reuse, 0x1 ;  /* 0x00000031369e7211 */ /* 0x080fe200078408ff */
[----:B------:R0:W-:Y:S03]  /*2370*/  STL.64 [R1+0x2c8], R156 ;  /* 0x0002c89c01007387 */ /* 0x0001e60000100a00 */
[----:B------:R-:W-:Y:S01]  /*2380*/  LEA R92, R119, R90, 0x1 ;  /* 0x0000005a775c7211 */ /* 0x000fe200078e08ff */
[----:B------:R2:W-:Y:S01]  /*2390*/  STL.64 [R1+0x2c0], R154 ;  /* 0x0002c09a01007387 */ /* 0x0005e20000100a00 */
[----:B-1----:R-:W-:-:S02]  /*23a0*/  LEA R152, P4, R52, R49, 0x1 ;  /* 0x0000003134987211 */ /* 0x002fc400078808ff */
[-C--:B------:R-:W-:Y:S01]  /*23b0*/  LEA.HI.X.SX32 R159, R54, R51.reuse, 0x1, P2 ;  /* 0x00000033369f7211 */ /* 0x080fe200010f0eff */
[C---:B------:R-:W-:Y:S01]  /*23c0*/  IMAD R94, R119.reuse, 0x2, R92 ;  /* 0x00000002775e7824 */ /* 0x040fe200078e025c */
[----:B------:R-:W-:Y:S02]  /*23d0*/  LEA.HI.X.SX32 R153, R52, R51, 0x1, P4 ;  /* 0x0000003334997211 */ /* 0x000fe400020f0eff */
[-C--:B0-----:R-:W-:Y:S01]  /*23e0*/  LEA R156, P3, R56, R49.reuse, 0x1 ;  /* 0x00000031389c7211 */ /* 0x081fe200078608ff */
[C---:B------:R-:W-:Y:S02]  /*23f0*/  IMAD R96, R119.reuse, 0x2, R94 ;  /* 0x0000000277607824 */ /* 0x040fe400078e025e */
[----:B------:R0:W-:Y:S01]  /*2400*/  STL.64 [R1+0x2b8], R152 ;  /* 0x0002b89801007387 */ /* 0x0001e20000100a00 */
[----:B--2---:R-:W-:Y:S01]  /*2410*/  LEA R154, P4, R58, R49, 0x1 ;  /* 0x000000313a9a7211 */ /* 0x004fe200078808ff */
[C---:B------:R-:W-:Y:S01]  /*2420*/  IMAD R98, R119.reuse, 0x2, R96 ;  /* 0x0000000277627824 */ /* 0x040fe200078e0260 */
[-C--:B------:R-:W-:Y:S01]  /*2430*/  LEA.HI.X.SX32 R157, R56, R51.reuse, 0x1, P3 ;  /* 0x00000033389d7211 */ /* 0x080fe200018f0eff */
[----:B------:R1:W-:Y:S01]  /*2440*/  STL.64 [R1+0x2b0], R158 ;  /* 0x0002b09e01007387 */ /* 0x0003e20000100a00 */
[----:B------:R-:W-:Y:S01]  /*2450*/  LEA.HI.X.SX32 R155, R58, R51, 0x1, P4 ;  /* 0x000000333a9b7211 */ /* 0x000fe200020f0eff */
[----:B------:R-:W-:-:S02]  /*2460*/  IMAD R100, R119, 0x2, R98 ;  /* 0x0000000277647824 */ /* 0x000fc400078e0262 */
[----:B------:R2:W-:Y:S01]  /*2470*/  STL.64 [R1+0x2a8], R156 ;  /* 0x0002a89c01007387 */ /* 0x0005e20000100a00 */
[----:B0-----:R-:W-:-:S03]  /*2480*/  LEA R152, P5, R60, R49, 0x1 ;  /* 0x000000313c987211 */ /* 0x001fc600078a08ff */
[----:B------:R0:W-:Y:S01]  /*2490*/  STL.64 [R1+0x2a0], R154 ;  /* 0x0002a09a01007387 */ /* 0x0001e20000100a00 */
[C---:B------:R-:W-:Y:S02]  /*24a0*/  LEA R102, R119.reuse, R100, 0x1 ;  /* 0x0000006477667211 */ /* 0x040fe400078e08ff */
[----:B------:R-:W-:Y:S02]  /*24b0*/  LEA.HI.X.SX32 R153, R60, R51, 0x1, P5 ;  /* 0x000000333c997211 */ /* 0x000fe400028f0eff */
[-C--:B-1----:R-:W-:Y:S01]  /*24c0*/  LEA R158, P2, R62, R49.reuse, 0x1 ;  /* 0x000000313e9e7211 */ /* 0x082fe200078408ff */
[C---:B------:R-:W-:Y:S01]  /*24d0*/  IMAD R104, R119.reuse, 0x2, R102 ;  /* 0x0000000277687824 */ /* 0x040fe200078e0266 */
[----:B--2---:R-:W-:Y:S01]  /*24e0*/  LEA R156, P3, R64, R49, 0x1 ;  /* 0x00000031409c7211 */ /* 0x004fe200078608ff */
[----:B------:R1:W-:Y:S01]  /*24f0*/  STL.64 [R1+0x298], R152 ;  /* 0x0002989801007387 */ /* 0x0003e20000100a00 */
[----:B------:R-:W-:Y:S01]  /*2500*/  LEA.HI.X.SX32 R159, R62, R51, 0x1, P2 ;  /* 0x000000333e9f7211 */ /* 0x000fe200010f0eff */
[----:B------:R-:W-:Y:S01]  /*2510*/  IMAD R106, R119, 0x2, R104 ;  /* 0x00000002776a7824 */ /* 0x000fe200078e0268 */
[----:B0-----:R-:W-:-:S02]  /*2520*/  LEA R154, P4, R66, R49, 0x1 ;  /* 0x00000031429a7211 */ /* 0x001fc400078808ff */
[-C--:B------:R-:W-:Y:S01]  /*2530*/  LEA.HI.X.SX32 R157, R64, R51.reuse, 0x1, P3 ;  /* 0x00000033409d7211 */ /* 0x080fe200018f0eff */
[----:B------:R0:W-:Y:S01]  /*2540*/  STL.64 [R1+0x290], R158 ;  /* 0x0002909e01007387 */ /* 0x0001e20000100a00 */
[----:B------:R-:W-:Y:S01]  /*2550*/  LEA.HI.X.SX32 R155, R66, R51, 0x1, P4 ;  /* 0x00000033429b7211 */ /* 0x000fe200020f0eff */
[C---:B------:R-:W-:Y:S02]  /*2560*/  IMAD R108, R119.reuse, 0x2, R106 ;  /* 0x00000002776c7824 */ /* 0x040fe400078e026a */
[----:B------:R2:W-:Y:S01]  /*2570*/  STL.64 [R1+0x288], R156 ;  /* 0x0002889c01007387 */ /* 0x0005e20000100a00 */
[C---:B-1----:R-:W-:Y:S01]  /*2580*/  LEA R152, P5, R68.reuse, R49, 0x1 ;  /* 0x0000003144987211 */ /* 0x042fe200078a08ff */
[----:B------:R-:W-:Y:S02]  /*2590*/  IMAD R110, R119, 0x2, R108 ;  /* 0x00000002776e7824 */ /* 0x000fe400078e026c */
[----:B------:R1:W-:Y:S01]  /*25a0*/  STL.64 [R1+0x280], R154 ;  /* 0x0002809a01007387 */ /* 0x0003e20000100a00 */
[----:B------:R-:W-:-:S02]  /*25b0*/  LEA.HI.X.SX32 R153, R68, R51, 0x1, P5 ;  /* 0x0000003344997211 */ /* 0x000fc400028f0eff */
[-C--:B0-----:R-:W-:Y:S02]  /*25c0*/  LEA R158, P2, R70, R49.reuse, 0x1 ;  /* 0x00000031469e7211 */ /* 0x081fe400078408ff */
[C---:B------:R-:W-:Y:S01]  /*25d0*/  LEA R112, R119.reuse, R110, 0x1 ;  /* 0x0000006e77707211 */ /* 0x040fe200078e08ff */
[----:B------:R0:W-:Y:S01]  /*25e0*/  STL.64 [R1+0x278], R152 ;  /* 0x0002789801007387 */ /* 0x0001e20000100a00 */
[----:B--2---:R-:W-:Y:S02]  /*25f0*/  LEA R156, P3, R72, R49, 0x1 ;  /* 0x00000031489c7211 */ /* 0x004fe400078608ff */
[----:B------:R-:W-:Y:S01]  /*2600*/  LEA.HI.X.SX32 R159, R70, R51, 0x1, P2 ;  /* 0x00000033469f7211 */ /* 0x000fe200010f0eff */
[C---:B------:R-:W-:Y:S01]  /*2610*/  IMAD R114, R119.reuse, 0x2, R112 ;  /* 0x0000000277727824 */ /* 0x040fe200078e0270 */
[----:B-1----:R-:W-:Y:S02]  /*2620*/  LEA R154, P4, R74, R49, 0x1 ;  /* 0x000000314a9a7211 */ /* 0x002fe400078808ff */
[-C--:B------:R-:W-:Y:S01]  /*2630*/  LEA.HI.X.SX32 R157, R72, R51.reuse, 0x1, P3 ;  /* 0x00000033489d7211 */ /* 0x080fe200018f0eff */
[----:B------:R1:W-:Y:S01]  /*2640*/  STL.64 [R1+0x270], R158 ;  /* 0x0002709e01007387 */ /* 0x0003e20000100a00 */
[----:B------:R-:W-:Y:S01]  /*2650*/  LEA.HI.X.SX32 R155, R74, R51, 0x1, P4 ;  /* 0x000000334a9b7211 */ /* 0x000fe200020f0eff */
[C---:B------:R-:W-:Y:S01]  /*2660*/  IMAD R116, R119.reuse, 0x2, R114 ;  /* 0x0000000277747824 */ /* 0x040fe200078e0272 */
[C---:B0-----:R-:W-:Y:S01]  /*2670*/  LEA R152, P5, R76.reuse, R49, 0x1 ;  /* 0x000000314c987211 */ /* 0x041fe200078a08ff */
[----:B------:R0:W-:Y:S02]  /*2680*/  STL.64 [R1+0x268], R156 ;  /* 0x0002689c01007387 */ /* 0x0001e40000100a00 */
[C---:B------:R-:W-:Y:S01]  /*2690*/  IMAD R118, R119.reuse, 0x2, R116 ;  /* 0x0000000277767824 */ /* 0x040fe200078e0274 */
[----:B------:R-:W-:Y:S01]  /*26a0*/  LEA.HI.X.SX32 R153, R76, R51, 0x1, P5 ;  /* 0x000000334c997211 */ /* 0x000fe200028f0eff */
[----:B------:R2:W-:Y:S03]  /*26b0*/  STL.64 [R1+0x260], R154 ;  /* 0x0002609a01007387 */ /* 0x0005e60000100a00 */
[----:B------:R-:W-:-:S02]  /*26c0*/  LEA R120, R119, R118, 0x1 ;  /* 0x0000007677787211 */ /* 0x000fc400078e08ff */
[-C--:B-1----:R-:W-:Y:S01]  /*26d0*/  LEA R158, P2, R78, R49.reuse, 0x1 ;  /* 0x000000314e9e7211 */ /* 0x082fe200078408ff */
[----:B------:R1:W-:Y:S02]  /*26e0*/  STL.64 [R1+0x258], R152 ;  /* 0x0002589801007387 */ /* 0x0003e40000100a00 */
[----:B------:R-:W-:Y:S01]  /*26f0*/  IMAD R122, R119, 0x2, R120 ;  /* 0x00000002777a7824 */ /* 0x000fe200078e0278 */
[----:B0-----:R-:W-:Y:S02]  /*2700*/  LEA R156, P3, R80, R49, 0x1 ;  /* 0x00000031509c7211 */ /* 0x001fe400078608ff */
[----:B------:R-:W-:Y:S02]  /*2710*/  LEA.HI.X.SX32 R159, R78, R51, 0x1, P2 ;  /* 0x000000334e9f7211 */ /* 0x000fe400010f0eff */
[----:B--2---:R-:W-:Y:S02]  /*2720*/  LEA R154, P4, R82, R49, 0x1 ;  /* 0x00000031529a7211 */ /* 0x004fe400078808ff */
[-C--:B------:R-:W-:Y:S01]  /*2730*/  LEA.HI.X.SX32 R157, R80, R51.reuse, 0x1, P3 ;  /* 0x00000033509d7211 */ /* 0x080fe200018f0eff */
[----:B------:R0:W-:Y:S01]  /*2740*/  STL.64 [R1+0x250], R158 ;  /* 0x0002509e01007387 */ /* 0x0001e20000100a00 */
[----:B------:R-:W-:-:S02]  /*2750*/  LEA.HI.X.SX32 R155, R82, R51, 0x1, P4 ;  /* 0x00000033529b7211 */ /* 0x000fc400020f0eff */
[C---:B-1----:R-:W-:Y:S01]  /*2760*/  LEA R152, P5, R84.reuse, R49, 0x1 ;  /* 0x0000003154987211 */ /* 0x042fe200078a08ff */
[----:B------:R1:W-:Y:S01]  /*2770*/  STL.64 [R1+0x248], R156 ;  /* 0x0002489c01007387 */ /* 0x0003e20000100a00 */
[C---:B------:R-:W-:Y:S02]  /*2780*/  LEA R4, R119.reuse, R122, 0x1 ;  /* 0x0000007a77047211 */ /* 0x040fe400078e08ff */
[----:B------:R-:W-:Y:S01]  /*2790*/  LEA.HI.X.SX32 R153, R84, R51, 0x1, P5 ;  /* 0x0000003354997211 */ /* 0x000fe200028f0eff */
[----:B------:R2:W-:Y:S02]  /*27a0*/  STL.64 [R1+0x240], R154 ;  /* 0x0002409a01007387 */ /* 0x0005e40000100a00 */
[C---:B------:R-:W-:Y:S01]  /*27b0*/  IMAD R124, R119.reuse, 0x2, R4 ;  /* 0x00000002777c7824 */ /* 0x040fe200078e0204 */
[-C--:B0-----:R-:W-:Y:S01]  /*27c0*/  LEA R158, P2, R86, R49.reuse, 0x1 ;  /* 0x00000031569e7211 */ /* 0x081fe200078408ff */
[----:B------:R0:W-:Y:S02]  /*27d0*/  STL.64 [R1+0x238], R152 ;  /* 0x0002389801007387 */ /* 0x0001e40000100a00 */
[----:B------:R-:W-:Y:S01]  /*27e0*/  IMAD R126, R119, 0x2, R124 ;  /* 0x00000002777e7824 */ /* 0x000fe200078e027c */
[----:B-1----:R-:W-:-:S02]  /*27f0*/  LEA R156, P3, R88, R49, 0x1 ;  /* 0x00000031589c7211 */ /* 0x002fc400078608ff */
[----:B------:R-:W-:Y:S01]  /*2800*/  LEA.HI.X.SX32 R159, R86, R51, 0x1, P2 ;  /* 0x00000033569f7211 */ /* 0x000fe200010f0eff */
[C---:B------:R-:W-:Y:S01]  /*2810*/  IMAD R128, R119.reuse, 0x2, R126 ;  /* 0x0000000277807824 */ /* 0x040fe200078e027e */
[----:B--2---:R-:W-:Y:S02]  /*2820*/  LEA R154, P4, R90, R49, 0x1 ;  /* 0x000000315a9a7211 */ /* 0x004fe400078808ff */
[-C--:B------:R-:W-:Y:S01]  /*2830*/  LEA.HI.X.SX32 R157, R88, R51.reuse, 0x1, P3 ;  /* 0x00000033589d7211 */ /* 0x080fe200018f0eff */
[----:B------:R1:W-:Y:S01]  /*2840*/  STL.64 [R1+0x230], R158 ;  /* 0x0002309e01007387 */ /* 0x0003e20000100a00 */
[----:B------:R-:W-:Y:S01]  /*2850*/  LEA.HI.X.SX32 R155, R90, R51, 0x1, P4 ;  /* 0x000000335a9b7211 */ /* 0x000fe200020f0eff */
[----:B------:R-:W-:Y:S01]  /*2860*/  IMAD R0, R119, 0x2, R128 ;  /* 0x0000000277007824 */ /* 0x000fe200078e0280 */
[----:B0-----:R-:W-:Y:S01]  /*2870*/  LEA R152, P5, R92, R49, 0x1 ;  /* 0x000000315c987211 */ /* 0x001fe200078a08ff */
[----:B------:R0:W-:Y:S01]  /*2880*/  STL.64 [R1+0x228], R156 ;  /* 0x0002289c01007387 */ /* 0x0001e20000100a00 */
[----:B------:R-:W-:-:S02]  /*2890*/  CS2R R88, SRZ ;  /* 0x0000000000587805 */ /* 0x000fc4000001ff00 */
[----:B------:R-:W-:Y:S02]  /*28a0*/  CS2R R90, SRZ ;  /* 0x00000000005a7805 */ /* 0x000fe4000001ff00 */
[----:B------:R-:W-:Y:S01]  /*28b0*/  LEA.HI.X.SX32 R153, R92, R51, 0x1, P5 ;  /* 0x000000335c997211 */ /* 0x000fe200028f0eff */
[----:B------:R2:W-:Y:S01]  /*28c0*/  STL.64 [R1+0x220], R154 ;  /* 0x0002209a01007387 */ /* 0x0005e20000100a00 */
[----:B------:R-:W-:Y:S02]  /*28d0*/  CS2R R92, SRZ ;  /* 0x00000000005c7805 */ /* 0x000fe4000001ff00 */
[-C--:B-1----:R-:W-:Y:S01]  /*28e0*/  LEA R158, P2, R94, R49.reuse, 0x1 ;  /* 0x000000315e9e7211 */ /* 0x082fe200078408ff */
[----:B------:R1:W-:Y:S01]  /*28f0*/  STL.64 [R1+0x218], R152 ;  /* 0x0002189801007387 */ /* 0x0003e20000100a00 */
[----:B0-----:R-:W-:Y:S02]  /*2900*/  LEA R156, P3, R96, R49, 0x1 ;  /* 0x00000031609c7211 */ /* 0x001fe400078608ff */
[----:B------:R-:W-:-:S02]  /*2910*/  LEA.HI.X.SX32 R159, R94, R51, 0x1, P2 ;  /* 0x000000335e9f7211 */ /* 0x000fc400010f0eff */
[----:B------:R-:W-:Y:S02]  /*2920*/  CS2R R94, SRZ ;  /* 0x00000000005e7805 */ /* 0x000fe4000001ff00 */
[----:B--2---:R-:W-:Y:S02]  /*2930*/  LEA R154, P4, R98, R49, 0x1 ;  /* 0x00000031629a7211 */ /* 0x004fe400078808ff */
[-C--:B------:R-:W-:Y:S01]  /*2940*/  LEA.HI.X.SX32 R157, R96, R51.reuse, 0x1, P3 ;  /* 0x00000033609d7211 */ /* 0x080fe200018f0eff */
[----:B------:R0:W-:Y:S01]  /*2950*/  STL.64 [R1+0x210], R158 ;  /* 0x0002109e01007387 */ /* 0x0001e20000100a00 */
[----:B------:R-:W-:Y:S02]  /*2960*/  LEA.HI.X.SX32 R155, R98, R51, 0x1, P4 ;  /* 0x00000033629b7211 */ /* 0x000fe400020f0eff */
[----:B------:R-:W-:Y:S02]  /*2970*/  CS2R R96, SRZ ;  /* 0x0000000000607805 */ /* 0x000fe4000001ff00 */
[----:B-1----:R-:W-:Y:S01]  /*2980*/  LEA R152, P5, R100, R49, 0x1 ;  /* 0x0000003164987211 */ /* 0x002fe200078a08ff */
[----:B------:R1:W-:Y:S01]  /*2990*/  STL.64 [R1+0x208], R156 ;  /* 0x0002089c01007387 */ /* 0x0003e20000100a00 */
[----:B------:R-:W-:-:S02]  /*29a0*/  CS2R R98, SRZ ;  /* 0x0000000000627805 */ /* 0x000fc4000001ff00 */
[----:B------:R-:W-:Y:S01]  /*29b0*/  LEA.HI.X.SX32 R153, R100, R51, 0x1, P5 ;  /* 0x0000003364997211 */ /* 0x000fe200028f0eff */
[----:B------:R2:W-:Y:S01]  /*29c0*/  STL.64 [R1+0x200], R154 ;  /* 0x0002009a01007387 */ /* 0x0005e20000100a00 */
[----:B------:R-:W-:Y:S02]  /*29d0*/  CS2R R100, SRZ ;  /* 0x0000000000647805 */ /* 0x000fe4000001ff00 */
[-C--:B0-----:R-:W-:Y:S01]  /*29e0*/  LEA R158, P2, R102, R49.reuse, 0x1 ;  /* 0x00000031669e7211 */ /* 0x081fe200078408ff */
[----:B------:R0:W-:Y:S01]  /*29f0*/  STL.64 [R1+0x1f8], R152 ;  /* 0x0001f89801007387 */ /* 0x0001e20000100a00 */
[----:B-1----:R-:W-:Y:S02]  /*2a00*/  LEA R156, P3, R104, R49, 0x1 ;  /* 0x00000031689c7211 */ /* 0x002fe400078608ff */
[----:B------:R-:W-:Y:S02]  /*2a10*/  LEA.HI.X.SX32 R159, R102, R51, 0x1, P2 ;  /* 0x00000033669f7211 */ /* 0x000fe400010f0eff */
[----:B------:R-:W-:-:S02]  /*2a20*/  CS2R R102, SRZ ;  /* 0x0000000000667805 */ /* 0x000fc4000001ff00 */
[----:B--2---:R-:W-:Y:S02]  /*2a30*/  LEA R154, P4, R106, R49, 0x1 ;  /* 0x000000316a9a7211 */ /* 0x004fe400078808ff */
[-C--:B------:R-:W-:Y:S01]  /*2a40*/  LEA.HI.X.SX32 R157, R104, R51.reuse, 0x1, P3 ;  /* 0x00000033689d7211 */ /* 0x080fe200018f0eff */
[----:B------:R1:W-:Y:S01]  /*2a50*/  STL.64 [R1+0x1f0], R158 ;  /* 0x0001f09e01007387 */ /* 0x0003e20000100a00 */
[----:B------:R-:W-:Y:S02]  /*2a60*/  LEA.HI.X.SX32 R155, R106, R51, 0x1, P4 ;  /* 0x000000336a9b7211 */ /* 0x000fe400020f0eff */
[----:B------:R-:W-:Y:S02]  /*2a70*/  CS2R R104, SRZ ;  /* 0x0000000000687805 */ /* 0x000fe4000001ff00 */
[----:B0-----:R-:W-:Y:S01]  /*2a80*/  LEA R152, P5, R108, R49, 0x1 ;  /* 0x000000316c987211 */ /* 0x001fe200078a08ff */
[----:B------:R0:W-:Y:S01]  /*2a90*/  STL.64 [R1+0x1e8], R156 ;  /* 0x0001e89c01007387 */ /* 0x0001e20000100a00 */
[----:B------:R-:W-:-:S02]  /*2aa0*/  CS2R R106, SRZ ;  /* 0x00000000006a7805 */ /* 0x000fc4000001ff00 */
[----:B------:R-:W-:Y:S01]  /*2ab0*/  LEA.HI.X.SX32 R153, R108, R51, 0x1, P5 ;  /* 0x000000336c997211 */ /* 0x000fe200028f0eff */
[----:B------:R2:W-:Y:S01]  /*2ac0*/  STL.64 [R1+0x1e0], R154 ;  /* 0x0001e09a01007387 */ /* 0x0005e20000100a00 */
[----:B------:R-:W-:Y:S02]  /*2ad0*/  CS2R R108, SRZ ;  /* 0x00000000006c7805 */ /* 0x000fe4000001ff00 */
[-C--:B-1----:R-:W-:Y:S01]  /*2ae0*/  LEA R158, P2, R110, R49.reuse, 0x1 ;  /* 0x000000316e9e7211 */ /* 0x082fe200078408ff */
[----:B------:R1:W-:Y:S01]  /*2af0*/  STL.64 [R1+0x1d8], R152 ;  /* 0x0001d89801007387 */ /* 0x0003e20000100a00 */
[----:B0-----:R-:W-:Y:S02]  /*2b00*/  LEA R156, P3, R112, R49, 0x1 ;  /* 0x00000031709c7211 */ /* 0x001fe400078608ff */
[----:B------:R-:W-:Y:S02]  /*2b10*/  LEA.HI.X.SX32 R159, R110, R51, 0x1, P2 ;  /* 0x000000336e9f7211 */ /* 0x000fe400010f0eff */
[----:B------:R-:W-:-:S02]  /*2b20*/  CS2R R110, SRZ ;  /* 0x00000000006e7805 */ /* 0x000fc4000001ff00 */
        /* <DEDUP_REMOVED lines=26> */
[----:B-1----:R-:W-:-:S03]  /*2cd0*/  LEA R158, P2, R124, R49, 0x1 ;  /* 0x000000317c9e7211 */ /* 0x002fc600078408ff */
[----:B------:R1:W-:Y:S01]  /*2ce0*/  STL.64 [R1+0x198], R152 ;  /* 0x0001989801007387 */ /* 0x0003e20000100a00 */
[----:B0-----:R-:W-:Y:S02]  /*2cf0*/  LEA R156, P3, R126, R49, 0x1 ;  /* 0x000000317e9c7211 */ /* 0x001fe400078608ff */
[----:B------:R-:W-:Y:S02]  /*2d00*/  LEA.HI.X.SX32 R159, R124, R51, 0x1, P2 ;  /* 0x000000337c9f7211 */ /* 0x000fe400010f0eff */
[----:B------:R-:W-:Y:S02]  /*2d10*/  CS2R R124, SRZ ;  /* 0x00000000007c7805 */ /* 0x000fe4000001ff00 */
[----:B--2---:R-:W-:Y:S02]  /*2d20*/  LEA R154, P4, R128, R49, 0x1 ;  /* 0x00000031809a7211 */ /* 0x004fe400078808ff */
[-C--:B------:R-:W-:Y:S01]  /*2d30*/  LEA.HI.X.SX32 R157, R126, R51.reuse, 0x1, P3 ;  /* 0x000000337e9d7211 */ /* 0x080fe200018f0eff */
[----:B------:R-:W-:Y:S01]  /*2d40*/  STL.64 [R1+0x190], R158 ;  /* 0x0001909e01007387 */ /* 0x000fe20000100a00 */
[----:B------:R-:W-:-:S02]  /*2d50*/  LEA.HI.X.SX32 R155, R128, R51, 0x1, P4 ;  /* 0x00000033809b7211 */ /* 0x000fc400020f0eff */
[----:B------:R-:W-:Y:S02]  /*2d60*/  CS2R R126, SRZ ;  /* 0x00000000007e7805 */ /* 0x000fe4000001ff00 */
[----:B-1----:R-:W-:Y:S01]  /*2d70*/  LEA R152, P5, R0, R49, 0x1 ;  /* 0x0000003100987211 */ /* 0x002fe200078a08ff */
[----:B------:R0:W-:Y:S01]  /*2d80*/  STL.64 [R1+0x188], R156 ;  /* 0x0001889c01007387 */ /* 0x0001e20000100a00 */
[----:B------:R-:W-:Y:S02]  /*2d90*/  LEA R49, R2, R5, 0x1 ;  /* 0x0000000502317211 */ /* 0x000fe400078e08ff */
[----:B------:R-:W-:Y:S02]  /*2da0*/  CS2R R128, SRZ ;  /* 0x0000000000807805 */ /* 0x000fe4000001ff00 */
[----:B------:R-:W-:Y:S01]  /*2db0*/  LEA.HI.X.SX32 R153, R0, R51, 0x1, P5 ;  /* 0x0000003300997211 */ /* 0x000fe200028f0eff */
[----:B------:R1:W-:Y:S01]  /*2dc0*/  STL.64 [R1+0x180], R154 ;  /* 0x0001809a01007387 */ /* 0x0003e20000100a00 */
[----:B------:R-:W-:Y:S01]  /*2dd0*/  IADD3.X R0, R130, UR5, R177, P0, P1 ;  /* 0x0000000582007c10 */ /* 0x000fe200087e24b1 */
[----:B------:R-:W-:Y:S01]  /*2de0*/  IMAD R51, R2, 0x2, R49 ;  /* 0x0000000202337824 */ /* 0x000fe200078e0231 */
[----:B------:R-:W-:Y:S01]  /*2df0*/  UMOV UR5, URZ ;  /* 0x0000003f00057c82 */ /* 0x000fe20008000000 */
[----:B------:R2:W-:Y:S01]  /*2e00*/  STL.64 [R1+0x178], R152 ;  /* 0x0001789801007387 */ /* 0x0005e20000100a00 */
[----:B------:R-:W-:Y:S01]  /*2e10*/  UIADD3.X UR11, UR5, 0x40000040, URZ, UP0, !UPT ;  /* 0x40000040050b7890 */ /* 0x000fe200087fe43f */
[----:B------:R-:W-:-:S02]  /*2e20*/  CS2R R130, SRZ ;  /* 0x0000000000827805 */ /* 0x000fc4000001ff00 */
[-C--:B0-----:R-:W-:Y:S01]  /*2e30*/  LEA R156, P0, R29, R176.reuse, 0x1 ;  /* 0x000000b01d9c7211 */ /* 0x081fe200078008ff */
[----:B------:R-:W-:Y:S02]  /*2e40*/  UIADD3.64 UR26, UR10, 0x2, URZ ;  /* 0x000000020a1a7897 */ /* 0x000fe4000fffe03f */
[----:B------:R-:W-:Y:S01]  /*2e50*/  UIADD3.64 UR30, UR10, 0x4, URZ ;  /* 0x000000040a1e7897 */ /* 0x000fe2000fffe03f */
[----:B-1----:R-:W-:Y:S01]  /*2e60*/  LEA R154, P1, R31, R176, 0x1 ;  /* 0x000000b01f9a7211 */ /* 0x002fe200078208ff */
[----:B------:R-:W-:Y:S01]  /*2e70*/  UIADD3.64 UR34, UR10, 0x3fe, URZ ;  /* 0x000003fe0a227897 */ /* 0x000fe2000fffe03f */
[----:B------:R-:W-:Y:S01]  /*2e80*/  LEA.HI.X.SX32 R157, R29, R0, 0x1, P0 ;  /* 0x000000001d9d7211 */ /* 0x000fe200000f0eff */
[C---:B------:R-:W-:Y:S01]  /*2e90*/  IMAD R29, R2.reuse, 0x2, R51 ;  /* 0x00000002021d7824 */ /* 0x040fe200078e0233 */
[----:B--2---:R-:W-:Y:S01]  /*2ea0*/  LEA R152, P2, R33, R176, 0x1 ;  /* 0x000000b021987211 */ /* 0x004fe200078408ff */
[----:B------:R-:W-:Y:S01]  /*2eb0*/  UIADD3.64 UR38, UR10, 0x400, URZ ;  /* 0x000004000a267897 */ /* 0x000fe2000fffe03f */
[-C--:B------:R-:W-:Y:S01]  /*2ec0*/  LEA.HI.X.SX32 R155, R31, R0.reuse, 0x1, P1 ;  /* 0x000000001f9b7211 */ /* 0x080fe200008f0eff */
[----:B------:R0:W-:Y:S01]  /*2ed0*/  STL.64 [R1+0x170], R156 ;  /* 0x0001709c01007387 */ /* 0x0001e20000100a00 */
[----:B------:R-:W-:Y:S01]  /*2ee0*/  LEA.HI.X.SX32 R153, R33, R0, 0x1, P2 ;  /* 0x0000000021997211 */ /* 0x000fe200010f0eff */
[----:B------:R-:W-:Y:S01]  /*2ef0*/  IMAD R31, R2, 0x2, R29 ;  /* 0x00000002021f7824 */ /* 0x000fe200078e021d */
[----:B------:R-:W-:Y:S01]  /*2f00*/  UIADD3.64 UR42, UR10, 0x402, URZ ;  /* 0x000004020a2a7897 */ /* 0x000fe2000fffe03f */
[----:B------:R1:W-:Y:S01]  /*2f10*/  STL.64 [R1+0x168], R154 ;  /* 0x0001689a01007387 */ /* 0x0003e20000100a00 */
[----:B------:R-:W-:-:S02]  /*2f20*/  UIADD3.64 UR14, UR10, 0x404, URZ ;  /* 0x000004040a0e7897 */ /* 0x000fc4000fffe03f */
[C---:B------:R-:W-:Y:S01]  /*2f30*/  LEA R33, R2.reuse, R31, 0x1 ;  /* 0x0000001f02217211 */ /* 0x040fe200078e08ff */
[----:B------:R2:W-:Y:S01]  /*2f40*/  STL.64 [R1+0x160], R152 ;  /* 0x0001609801007387 */ /* 0x0005e20000100a00 */
[-C--:B0-----:R-:W-:Y:S02]  /*2f50*/  LEA R156, P0, R35, R176.reuse, 0x1 ;  /* 0x000000b0239c7211 */ /* 0x081fe400078008ff */
[----:B-1----:R-:W-:Y:S02]  /*2f60*/  LEA R154, P1, R37, R176, 0x1 ;  /* 0x000000b0259a7211 */ /* 0x002fe400078208ff */
[----:B------:R-:W-:Y:S01]  /*2f70*/  LEA.HI.X.SX32 R157, R35, R0, 0x1, P0 ;  /* 0x00000000239d7211 */ /* 0x000fe200000f0eff */
[C---:B------:R-:W-:Y:S01]  /*2f80*/  IMAD R35, R2.reuse, 0x2, R33 ;  /* 0x0000000202237824 */ /* 0x040fe200078e0221 */
[----:B--2---:R-:W-:Y:S02]  /*2f90*/  LEA R152, P2, R39, R176, 0x1 ;  /* 0x000000b027987211 */ /* 0x004fe400078408ff */
[-C--:B------:R-:W-:Y:S01]  /*2fa0*/  LEA.HI.X.SX32 R155, R37, R0.reuse, 0x1, P1 ;  /* 0x00000000259b7211 */ /* 0x080fe200008f0eff */
[----:B------:R0:W-:Y:S01]  /*2fb0*/  STL.64 [R1+0x158], R156 ;  /* 0x0001589c01007387 */ /* 0x0001e20000100a00 */
[----:B------:R-:W-:Y:S01]  /*2fc0*/  LEA.HI.X.SX32 R153, R39, R0, 0x1, P2 ;  /* 0x0000000027997211 */ /* 0x000fe200010f0eff */
[----:B------:R-:W-:-:S02]  /*2fd0*/  IMAD R37, R2, 0x2, R35 ;  /* 0x0000000202257824 */ /* 0x000fc400078e0223 */
[----:B------:R1:W-:Y:S02]  /*2fe0*/  STL.64 [R1+0x150], R154 ;  /* 0x0001509a01007387 */ /* 0x0003e40000100a00 */
[----:B------:R-:W-:Y:S02]  /*2ff0*/  IMAD R39, R2, 0x2, R37 ;  /* 0x0000000202277824 */ /* 0x000fe400078e0225 */
[----:B------:R2:W-:Y:S01]  /*3000*/  STL.64 [R1+0x148], R152 ;  /* 0x0001489801007387 */ /* 0x0005e20000100a00 */
[-C--:B0-----:R-:W-:Y:S02]  /*3010*/  LEA R156, P0, R41, R176.reuse, 0x1 ;  /* 0x000000b0299c7211 */ /* 0x081fe400078008ff */
[----:B-1----:R-:W-:Y:S02]  /*3020*/  LEA R154, P1, R43, R176, 0x1 ;  /* 0x000000b02b9a7211 */ /* 0x002fe400078208ff */
[----:B------:R-:W-:Y:S02]  /*3030*/  LEA.HI.X.SX32 R157, R41, R0, 0x1, P0 ;  /* 0x00000000299d7211 */ /* 0x000fe400000f0eff */
[----:B--2---:R-:W-:-:S02]  /*3040*/  LEA R152, P2, R45, R176, 0x1 ;  /* 0x000000b02d987211 */ /* 0x004fc400078408ff */
[-C--:B------:R-:W-:Y:S01]  /*3050*/  LEA.HI.X.SX32 R155, R43, R0.reuse, 0x1, P1 ;  /* 0x000000002b9b7211 */ /* 0x080fe200008f0eff */
[----:B------:R0:W-:Y:S01]  /*3060*/  STL.64 [R1+0x140], R156 ;  /* 0x0001409c01007387 */ /* 0x0001e20000100a00 */
[----:B------:R-:W-:-:S03]  /*3070*/  LEA.HI.X.SX32 R153, R45, R0, 0x1, P2 ;  /* 0x000000002d997211 */ /* 0x000fc600010f0eff */
[----:B------:R1:W-:Y:S04]  /*3080*/  STL.64 [R1+0x138], R154 ;  /* 0x0001389a01007387 */ /* 0x0003e80000100a00 */
[----:B------:R2:W-:Y:S01]  /*3090*/  STL.64 [R1+0x130], R152 ;  /* 0x0001309801007387 */ /* 0x0005e20000100a00 */
[-C--:B0-----:R-:W-:Y:S02]  /*30a0*/  LEA R156, P0, R25, R176.reuse, 0x1 ;  /* 0x000000b0199c7211 */ /* 0x081fe400078008ff */
[----:B-1----:R-:W-:Y:S02]  /*30b0*/  LEA R154, P1, R27, R176, 0x1 ;  /* 0x000000b01b9a7211 */ /* 0x002fe400078208ff */
[----:B------:R-:W-:Y:S02]  /*30c0*/  LEA.HI.X.SX32 R157, R25, R0, 0x1, P0 ;  /* 0x00000000199d7211 */ /* 0x000fe400000f0eff */
[----:B--2---:R-:W-:-:S02]  /*30d0*/  LEA R152, P2, R47, R176, 0x1 ;  /* 0x000000b02f987211 */ /* 0x004fc400078408ff */
[-C--:B------:R-:W-:Y:S01]  /*30e0*/  LEA.HI.X.SX32 R155, R27, R0.reuse, 0x1, P1 ;  /* 0x000000001b9b7211 */ /* 0x080fe200008f0eff */
[----:B------:R0:W-:Y:S01]  /*30f0*/  STL.64 [R1+0x128], R156 ;  /* 0x0001289c01007387 */ /* 0x0001e20000100a00 */
[----:B------:R-:W-:Y:S02]  /*3100*/  LEA.HI.X.SX32 R153, R47, R0, 0x1, P2 ;  /* 0x000000002f997211 */ /* 0x000fe400010f0eff */
[C---:B------:R-:W-:Y:S01]  /*3110*/  LEA R25, R2.reuse, R39, 0x1 ;  /* 0x0000002702197211 */ /* 0x040fe200078e08ff */
[----:B------:R1:W-:Y:S04]  /*3120*/  STL.64 [R1+0x120], R154 ;  /* 0x0001209a01007387 */ /* 0x0003e80000100a00 */
[----:B------:R2:W-:Y:S01]  /*3130*/  STL.64 [R1+0x118], R152 ;  /* 0x0001189801007387 */ /* 0x0005e20000100a00 */
[----:B------:R-:W-:Y:S01]  /*3140*/  IMAD R27, R2, 0x2, R25 ;  /* 0x00000002021b7824 */ /* 0x000fe200078e0219 */
[----:B0-----:R-:W-:-:S02]  /*3150*/  LEA R156, P0, R17, R176, 0x1 ;  /* 0x000000b0119c7211 */ /* 0x001fc400078008ff */
[----:B-1----:R-:W-:Y:S02]  /*3160*/  LEA R154, P1, R19, R176, 0x1 ;  /* 0x000000b0139a7211 */ /* 0x002fe400078208ff */
[----:B------:R-:W-:Y:S01]  /*3170*/  LEA.HI.X.SX32 R157, R17, R0, 0x1, P0 ;  /* 0x00000000119d7211 */ /* 0x000fe200000f0eff */
[C---:B------:R-:W-:Y:S01]  /*3180*/  IMAD R17, R2.reuse, 0x2, R27 ;  /* 0x0000000202117824 */ /* 0x040fe200078e021b */
[----:B--2---:R-:W-:Y:S02]  /*3190*/  LEA R152, P2, R23, R176, 0x1 ;  /* 0x000000b017987211 */ /* 0x004fe400078408ff */
[-C--:B------:R-:W-:Y:S01]  /*31a0*/  LEA.HI.X.SX32 R155, R19, R0.reuse, 0x1, P1 ;  /* 0x00000000139b7211 */ /* 0x080fe200008f0eff */
[----:B------:R0:W-:Y:S01]  /*31b0*/  STL.64 [R1+0x110], R156 ;  /* 0x0001109c01007387 */ /* 0x0001e20000100a00 */
[----:B------:R-:W-:Y:S01]  /*31c0*/  LEA.HI.X.SX32 R153, R23, R0, 0x1, P2 ;  /* 0x0000000017997211 */ /* 0x000fe200010f0eff */
[----:B------:R-:W-:Y:S02]  /*31d0*/  IMAD R19, R2, 0x2, R17 ;  /* 0x0000000202137824 */ /* 0x000fe400078e0211 */
[----:B------:R1:W-:Y:S04]  /*31e0*/  STL.64 [R1+0x108], R154 ;  /* 0x0001089a01007387 */ /* 0x0003e80000100a00 */
[----:B------:R2:W-:Y:S01]  /*31f0*/  STL.64 [R1+0x100], R152 ;  /* 0x0001009801007387 */ /* 0x0005e20000100a00 */
[----:B0-----:R-:W-:-:S02]  /*3200*/  LEA R156, P0, R11, R176, 0x1 ;  /* 0x000000b00b9c7211 */ /* 0x001fc400078008ff */
[----:B-1----:R-:W-:Y:S02]  /*3210*/  LEA R154, P1, R13, R176, 0x1 ;  /* 0x000000b00d9a7211 */ /* 0x002fe400078208ff */
[----:B------:R-:W-:Y:S02]  /*3220*/  LEA.HI.X.SX32 R157, R11, R0, 0x1, P0 ;  /* 0x000000000b9d7211 */ /* 0x000fe400000f0eff */
[----:B--2---:R-:W-:Y:S02]  /*3230*/  LEA R152, P2, R21, R176, 0x1 ;  /* 0x000000b015987211 */ /* 0x004fe400078408ff */
[-C--:B------:R-:W-:Y:S01]  /*3240*/  LEA.HI.X.SX32 R155, R13, R0.reuse, 0x1, P1 ;  /* 0x000000000d9b7211 */ /* 0x080fe200008f0eff */
[----:B------:R-:W-:Y:S01]  /*3250*/  STL.64 [R1+0xf8], R156 ;  /* 0x0000f89c01007387 */ /* 0x000fe20000100a00 */
[----:B------:R-:W-:Y:S02]  /*3260*/  LEA.HI.X.SX32 R153, R21, R0, 0x1, P2 ;  /* 0x0000000015997211 */ /* 0x000fe400010f0eff */
[----:B------:R-:W-:Y:S01]  /*3270*/  LEA R22, P2, R15, R176, 0x1 ;  /* 0x000000b00f167211 */ /* 0x000fe200078408ff */
[----:B------:R0:W-:Y:S01]  /*3280*/  STL.64 [R1+0xf0], R154 ;  /* 0x0000f09a01007387 */ /* 0x0001e20000100a00 */
[----:B------:R-:W-:-:S02]  /*3290*/  LEA R11, R2, R19, 0x1 ;  /* 0x00000013020b7211 */ /* 0x000fc400078e08ff */
[----:B------:R-:W-:Y:S01]  /*32a0*/  LEA.HI.X.SX32 R23, R15, R0, 0x1, P2 ;  /* 0x000000000f177211 */ /* 0x000fe200010f0eff */
[----:B------:R1:W-:Y:S01]  /*32b0*/  STL.64 [R1+0xe8], R152 ;  /* 0x0000e89801007387 */ /* 0x0003e20000100a00 */
[----:B------:R-:W-:Y:S01]  /*32c0*/  LEA R20, P2, R49, R176, 0x1 ;  /* 0x000000b031147211 */ /* 0x000fe200078408ff */
[----:B------:R-:W-:-:S03]  /*32d0*/  IMAD R13, R2, 0x2, R11 ;  /* 0x00000002020d7824 */ /* 0x000fc600078e020b */
[----:B------:R-:W-:Y:S02]  /*32e0*/  LEA.HI.X.SX32 R21, R49, R0, 0x1, P2 ;  /* 0x0000000031157211 */ /* 0x000fe400010f0eff */
[-C--:B------:R-:W-:Y:S02]  /*32f0*/  LEA R4, P2, R31, R176.reuse, 0x1 ;  /* 0x000000b01f047211 */ /* 0x080fe400078408ff */
[-C--:B0-----:R-:W-:Y:S02]  /*3300*/  LEA R154, P0, R7, R176.reuse, 0x1 ;  /* 0x000000b0079a7211 */ /* 0x081fe400078008ff */
[----:B-1----:R-:W-:Y:S02]  /*3310*/  LEA R152, P1, R9, R176, 0x1 ;  /* 0x000000b009987211 */ /* 0x002fe400078208ff */
[-C--:B------:R-:W-:Y:S01]  /*3320*/  LEA.HI.X.SX32 R155, R7, R0.reuse, 0x1, P0 ;  /* 0x00000000079b7211 */ /* 0x080fe200000f0eff */
[----:B------:R-:W-:Y:S01]  /*3330*/  IMAD R7, R2, 0x2, R13 ;  /* 0x0000000202077824 */ /* 0x000fe200078e020d */
[----:B------:R-:W-:-:S03]  /*3340*/  LEA.HI.X.SX32 R153, R9, R0, 0x1, P1 ;  /* 0x0000000009997211 */ /* 0x000fc600008f0eff */
[----:B------:R-:W-:Y:S01]  /*3350*/  STL.64 [R1+0xe0], R154 ;  /* 0x0000e09a01007387 */ /* 0x000fe20000100a00 */
[----:B------:R-:W-:-:S03]  /*3360*/  IMAD R9, R2, 0x2, R7 ;  /* 0x0000000202097824 */ /* 0x000fc600078e0207 */
[----:B------:R0:W-:Y:S04]  /*3370*/  STL.64 [R1+0xd8], R152 ;  /* 0x0000d89801007387 */ /* 0x0001e80000100a00 */
[----:B------:R1:W-:Y:S01]  /*3380*/  STL.64 [R1+0xd0], R22 ;  /* 0x0000d01601007387 */ /* 0x0003e20000100a00 */
[-C--:B0-----:R-:W-:Y:S02]  /*3390*/  LEA R152, P0, R3, R176.reuse, 0x1 ;  /* 0x000000b003987211 */ /* 0x081fe400078008ff */
[----:B-1----:R-:W-:Y:S02]  /*33a0*/  LEA R22, P1, R5, R176, 0x1 ;  /* 0x000000b005167211 */ /* 0x002fe400078208ff */
[-C--:B------:R-:W-:Y:S02]  /*33b0*/  LEA.HI.X.SX32 R153, R3, R0.reuse, 0x1, P0 ;  /* 0x0000000003997211 */ /* 0x080fe400000f0eff */
[----:B------:R-:W-:-:S02]  /*33c0*/  LEA.HI.X.SX32 R23, R5, R0, 0x1, P1 ;  /* 0x0000000005177211 */ /* 0x000fc400008f0eff */
[C---:B------:R-:W-:Y:S01]  /*33d0*/  LEA R14, P1, R29.reuse, R176, 0x1 ;  /* 0x000000b01d0e7211 */ /* 0x040fe200078208ff */
[----:B------:R-:W-:Y:S01]  /*33e0*/  STL.64 [R1+0xc8], R152 ;  /* 0x0000c89801007387 */ /* 0x000fe20000100a00 */
[----:B------:R-:W-:Y:S02]  /*33f0*/  LEA R3, R2, R9, 0x1 ;  /* 0x0000000902037211 */ /* 0x000fe400078e08ff */
[-C--:B------:R-:W-:Y:S01]  /*3400*/  LEA.HI.X.SX32 R15, R29, R0.reuse, 0x1, P1 ;  /* 0x000000001d0f7211 */ /* 0x080fe200008f0eff */
[----:B------:R0:W-:Y:S01]  /*3410*/  STL.64 [R1+0xc0], R22 ;  /* 0x0000c01601007387 */ /* 0x0001e20000100a00 */
[----:B------:R-:W-:-:S03]  /*3420*/  LEA.HI.X.SX32 R5, R31, R0, 0x1, P2 ;  /* 0x000000001f057211 */ /* 0x000fc600010f0eff */
[----:B------:R1:W-:Y:S01]  /*3430*/  STL.64 [R1+0xb8], R20 ;  /* 0x0000b81401007387 */ /* 0x0003e20000100a00 */
[----:B0-----:R-:W-:-:S04]  /*3440*/  LEA R22, P0, R51, R176, 0x1 ;  /* 0x000000b033167211 */ /* 0x001fc800078008ff */
[----:B------:R-:W-:Y:S01]  /*3450*/  LEA.HI.X.SX32 R23, R51, R0, 0x1, P0 ;  /* 0x0000000033177211 */ /* 0x000fe200000f0eff */
[----:B-1----:R-:W-:Y:S01]  /*3460*/  IMAD R21, R2, 0x2, R3 ;  /* 0x0000000202157824 */ /* 0x002fe200078e0203 */
[----:B------:R-:W-:-:S03]  /*3470*/  LEA R152, P0, R33, R176, 0x1 ;  /* 0x000000b021987211 */ /* 0x000fc600078008ff */
[----:B------:R0:W-:Y:S01]  /*3480*/  STL.64 [R1+0xb0], R22 ;  /* 0x0000b01601007387 */ /* 0x0001e20000100a00 */
[----:B------:R-:W-:-:S03]  /*3490*/  LEA.HI.X.SX32 R153, R33, R0, 0x1, P0 ;  /* 0x0000000021997211 */ /* 0x000fc600000f0eff */
[----:B------:R1:W-:Y:S04]  /*34a0*/  STL.64 [R1+0xa8], R14 ;  /* 0x0000a80e01007387 */ /* 0x0003e80000100a00 */
[----:B------:R2:W-:Y:S01]  /*34b0*/  STL.64 [R1+0xa0], R4 ;  /* 0x0000a00401007387 */ /* 0x0005e20000100a00 */
[----:B0-----:R-:W-:-:S03]  /*34c0*/  IMAD R23, R2, 0x2, R21 ;  /* 0x0000000202177824 */ /* 0x001fc600078e0215 */
[----:B------:R0:W-:Y:S01]  /*34d0*/  STL.64 [R1+0x98], R152 ;  /* 0x0000989801007387 */ /* 0x0001e20000100a00 */
[----:B-1----:R-:W-:Y:S01]  /*34e0*/  LEA R14, P1, R35, R176, 0x1 ;  /* 0x000000b0230e7211 */ /* 0x002fe200078208ff */
[----:B------:R-:W-:-:S03]  /*34f0*/  IMAD R29, R2, 0x2, R23 ;  /* 0x00000002021d7824 */ /* 0x000fc600078e0217 */
[----:B------:R-:W-:Y:S02]  /*3500*/  LEA.HI.X.SX32 R15, R35, R0, 0x1, P1 ;  /* 0x00000000230f7211 */ /* 0x000fe400008f0eff */
[C---:B--2---:R-:W-:Y:S02]  /*3510*/  LEA R4, P2, R37.reuse, R176, 0x1 ;  /* 0x000000b025047211 */ /* 0x044fe400078408ff */
[C---:B------:R-:W-:Y:S01]  /*3520*/  LEA R31, R2.reuse, R29, 0x1 ;  /* 0x0000001d021f7211 */ /* 0x040fe200078e08ff */
[----:B------:R1:W-:Y:S01]  /*3530*/  STL.64 [R1+0x90], R14 ;  /* 0x0000900e01007387 */ /* 0x0003e20000100a00 */
[----:B------:R-:W-:Y:S02]  /*3540*/  LEA.HI.X.SX32 R5, R37, R0, 0x1, P2 ;  /* 0x0000000025057211 */ /* 0x000fe400010f0eff */
[C---:B0-----:R-:W-:Y:S01]  /*3550*/  LEA R152, P0, R39.reuse, R176, 0x1 ;  /* 0x000000b027987211 */ /* 0x041fe200078008ff */
[----:B------:R-:W-:Y:S02]  /*3560*/  IMAD R33, R2, 0x2, R31 ;  /* 0x0000000202217824 */ /* 0x000fe400078e021f */
[----:B------:R0:W-:Y:S01]  /*3570*/  STL.64 [R1+0x88], R4 ;  /* 0x0000880401007387 */ /* 0x0001e20000100a00 */
[----:B------:R-:W-:-:S02]  /*3580*/  LEA.HI.X.SX32 R153, R39, R0, 0x1, P0 ;  /* 0x0000000027997211 */ /* 0x000fc400000f0eff */
[----:B-1----:R-:W-:-:S03]  /*3590*/  LEA R14, P1, R25, R176, 0x1 ;  /* 0x000000b0190e7211 */ /* 0x002fc600078208ff */
[----:B------:R1:W-:Y:S01]  /*35a0*/  STL.64 [R1+0x80], R152 ;  /* 0x0000809801007387 */ /* 0x0003e20000100a00 */
[----:B------:R-:W-:Y:S01]  /*35b0*/  LEA.HI.X.SX32 R15, R25, R0, 0x1, P1 ;  /* 0x00000000190f7211 */ /* 0x000fe200008f0eff */
[----:B------:R-:W-:Y:S01]  /*35c0*/  IMAD R25, R2, 0x2, R33 ;  /* 0x0000000202197824 */ /* 0x000fe200078e0221 */
[----:B0-----:R-:W-:-:S03]  /*35d0*/  LEA R4, P2, R27, R176, 0x1 ;  /* 0x000000b01b047211 */ /* 0x001fc600078408ff */
[----:B------:R0:W-:Y:S01]  /*35e0*/  STL.64 [R1+0x78], R14 ;  /* 0x0000780e01007387 */ /* 0x0001e20000100a00 */
[----:B------:R-:W-:Y:S01]  /*35f0*/  LEA.HI.X.SX32 R5, R27, R0, 0x1, P2 ;  /* 0x000000001b057211 */ /* 0x000fe200010f0eff */
[----:B------:R-:W-:Y:S01]  /*3600*/  IMAD R27, R2, 0x2, R25 ;  /* 0x00000002021b7824 */ /* 0x000fe200078e0219 */
[----:B-1----:R-:W-:-:S03]  /*3610*/  LEA R152, P0, R17, R176, 0x1 ;  /* 0x000000b011987211 */ /* 0x002fc600078008ff */
[----:B------:R1:W-:Y:S01]  /*3620*/  STL.64 [R1+0x70], R4 ;  /* 0x0000700401007387 */ /* 0x0003e20000100a00 */
[----:B------:R-:W-:Y:S02]  /*3630*/  LEA.HI.X.SX32 R153, R17, R0, 0x1, P0 ;  /* 0x0000000011997211 */ /* 0x000fe400000f0eff */
[----:B0-----:R-:W-:-:S03]  /*3640*/  LEA R14, P1, R19, R176, 0x1 ;  /* 0x000000b0130e7211 */ /* 0x001fc600078208ff */
[----:B------:R0:W-:Y:S01]  /*3650*/  STL.64 [R1+0x68], R152 ;  /* 0x0000689801007387 */ /* 0x0001e20000100a00 */
[----:B------:R-:W-:Y:S02]  /*3660*/  LEA.HI.X.SX32 R15, R19, R0, 0x1, P1 ;  /* 0x00000000130f7211 */ /* 0x000fe400008f0eff */
[C---:B-1----:R-:W-:Y:S02]  /*3670*/  LEA R4, P2, R11.reuse, R176, 0x1 ;  /* 0x000000b00b047211 */ /* 0x042fe400078408ff */
[----:B------:R-:W-:Y:S01]  /*3680*/  LEA R19, R2, R27, 0x1 ;  /* 0x0000001b02137211 */ /* 0x000fe200078e08ff */
[----:B------:R1:W-:Y:S01]  /*3690*/  STL.64 [R1+0x60], R14 ;  /* 0x0000600e01007387 */ /* 0x0003e20000100a00 */
[----:B------:R-:W-:Y:S02]  /*36a0*/  LEA.HI.X.SX32 R5, R11, R0, 0x1, P2 ;  /* 0x000000000b057211 */ /* 0x000fe400010f0eff */
[-C--:B------:R-:W-:Y:S02]  /*36b0*/  LEA R16, P1, R7, R176.reuse, 0x1 ;  /* 0x000000b007107211 */ /* 0x080fe400078208ff */
[----:B0-----:R-:W-:Y:S01]  /*36c0*/  LEA R152, P0, R13, R176, 0x1 ;  /* 0x000000b00d987211 */ /* 0x001fe200078008ff */
[----:B------:R0:W-:Y:S01]  /*36d0*/  STL.64 [R1+0x58], R4 ;  /* 0x0000580401007387 */ /* 0x0001e20000100a00 */
[----:B------:R-:W-:-:S02]  /*36e0*/  LEA.HI.X.SX32 R17, R7, R0, 0x1, P1 ;  /* 0x0000000007117211 */ /* 0x000fc400008f0eff */
[----:B------:R-:W-:Y:S02]  /*36f0*/  LEA.HI.X.SX32 R153, R13, R0, 0x1, P0 ;  /* 0x000000000d997211 */ /* 0x000fe400000f0eff */
[-C--:B------:R-:W-:Y:S02]  /*3700*/  LEA R12, P0, R3, R176.reuse, 0x1 ;  /* 0x000000b0030c7211 */ /* 0x080fe400078008ff */
[-C--:B-1----:R-:W-:Y:S02]  /*3710*/  LEA R14, P2, R9, R176.reuse, 0x1 ;  /* 0x000000b0090e7211 */ /* 0x082fe400078408ff */
[----:B------:R-:W-:Y:S02]  /*3720*/  LEA R10, P1, R21, R176, 0x1 ;  /* 0x000000b0150a7211 */ /* 0x000fe400078208ff */
[----:B------:R-:W-:Y:S01]  /*3730*/  LEA.HI.X.SX32 R15, R9, R0, 0x1, P2 ;  /* 0x00000000090f7211 */ /* 0x000fe200010f0eff */
[----:B0-----:R-:W-:Y:S01]  /*3740*/  IMAD R5, R2, 0x2, R19 ;  /* 0x0000000202057824 */ /* 0x001fe200078e0213 */
[----:B------:R-:W-:-:S02]  /*3750*/  LEA R6, P2, R23, R176, 0x1 ;  /* 0x000000b017067211 */ /* 0x000fc400078408ff */
[-C--:B------:R-:W-:Y:S01]  /*3760*/  LEA.HI.X.SX32 R13, R3, R0.reuse, 0x1, P0 ;  /* 0x00000000030d7211 */ /* 0x080fe200000f0eff */
[----:B------:R0:W-:Y:S01]  /*3770*/  STL.64 [R1+0x40], R14 ;  /* 0x0000400e01007387 */ /* 0x0001e20000100a00 */
[-C--:B------:R-:W-:Y:S02]  /*3780*/  LEA.HI.X.SX32 R11, R21, R0.reuse, 0x1, P1 ;  /* 0x00000000150b7211 */ /* 0x080fe400008f0eff */
[----:B------:R-:W-:Y:S01]  /*3790*/  LEA.HI.X.SX32 R7, R23, R0, 0x1, P2 ;  /* 0x0000000017077211 */ /* 0x000fe200010f0eff */
[----:B------:R-:W-:Y:S01]  /*37a0*/  STL.64 [R1+0x50], R152 ;  /* 0x0000509801007387 */ /* 0x000fe20000100a00 */
[----:B------:R-:W-:-:S03]  /*37b0*/  LEA R8, P1, R31, R176, 0x1 ;  /* 0x000000b01f087211 */ /* 0x000fc600078208ff */
[----:B------:R1:W-:Y:S01]  /*37c0*/  STL.64 [R1+0x48], R16 ;  /* 0x0000481001007387 */ /* 0x0003e20000100a00 */
[----:B------:R-:W-:Y:S01]  /*37d0*/  LEA.HI.X.SX32 R9, R31, R0, 0x1, P1 ;  /* 0x000000001f097211 */ /* 0x000fe200008f0eff */
[C---:B0-----:R-:W-:Y:S02]  /*37e0*/  IMAD R15, R2.reuse, 0x2, R5 ;  /* 0x00000002020f7824 */ /* 0x041fe400078e0205 */
[----:B------:R0:W-:Y:S04]  /*37f0*/  STL.64 [R1+0x38], R12 ;  /* 0x0000380c01007387 */ /* 0x0001e80000100a00 */
[----:B------:R2:W-:Y:S01]  /*3800*/  STL.64 [R1+0x30], R10 ;  /* 0x0000300a01007387 */ /* 0x0005e20000100a00 */
[----:B-1----:R-:W-:-:S03]  /*3810*/  IMAD R17, R2, 0x2, R15 ;  /* 0x0000000202117824 */ /* 0x002fc600078e020f */
[----:B------:R1:W-:Y:S01]  /*3820*/  STL.64 [R1+0x28], R6 ;  /* 0x0000280601007387 */ /* 0x0003e20000100a00 */
[C---:B0-----:R-:W-:Y:S02]  /*3830*/  LEA R12, P0, R29.reuse, R176, 0x1 ;  /* 0x000000b01d0c7211 */ /* 0x041fe400078008ff */
[C---:B------:R-:W-:Y:S02]  /*3840*/  LEA R3, R2.reuse, R17, 0x1 ;  /* 0x0000001102037211 */ /* 0x040fe400078e08ff */
[----:B------:R-:W-:Y:S02]  /*3850*/  LEA.HI.X.SX32 R13, R29, R0, 0x1, P0 ;  /* 0x000000001d0d7211 */ /* 0x000fe400000f0eff */
[-C--:B------:R-:W-:Y:S01]  /*3860*/  LEA R20, P0, R25, R176.reuse, 0x1 ;  /* 0x000000b019147211 */ /* 0x080fe200078008ff */
[----:B--2---:R-:W-:Y:S01]  /*3870*/  IMAD R11, R2, 0x2, R3 ;  /* 0x00000002020b7824 */ /* 0x004fe200078e0203 */
[----:B-1----:R-:W-:Y:S01]  /*3880*/  LEA R6, P2, R33, R176, 0x1 ;  /* 0x000000b021067211 */ /* 0x002fe200078408ff */
[----:B------:R0:W-:Y:S01]  /*3890*/  STL.64 [R1+0x20], R12 ;  /* 0x0000200c01007387 */ /* 0x0001e20000100a00 */
[----:B------:R-:W-:-:S02]  /*38a0*/  LEA.HI.X.SX32 R21, R25, R0, 0x1, P0 ;  /* 0x0000000019157211 */ /* 0x000fc400000f0eff */
[----:B------:R-:W-:Y:S01]  /*38b0*/  LEA.HI.X.SX32 R7, R33, R0, 0x1, P2 ;  /* 0x0000000021077211 */ /* 0x000fe200010f0eff */
[----:B------:R1:W-:Y:S01]  /*38c0*/  STL.64 [R1+0x18], R8 ;  /* 0x0000180801007387 */ /* 0x0003e20000100a00 */
[-C--:B------:R-:W-:Y:S02]  /*38d0*/  LEA R220, P0, R5, R176.reuse, 0x1 ;  /* 0x000000b005dc7211 */ /* 0x080fe400078008ff */
[----:B------:R-:W-:Y:S01]  /*38e0*/  LEA R224, P2, R19, R176, 0x1 ;  /* 0x000000b013e07211 */ /* 0x000fe200078408ff */
[----:B------:R2:W-:Y:S01]  /*38f0*/  STL.64 [R1+0x10], R6 ;  /* 0x0000100601007387 */ /* 0x0005e20000100a00 */
[----:B------:R-:W-:Y:S02]  /*3900*/  LEA.HI.X.SX32 R221, R5, R0, 0x1, P0 ;  /* 0x0000000005dd7211 */ /* 0x000fe400000f0eff */
[----:B------:R-:W-:Y:S01]  /*3910*/  LEA R208, P0, R3, R176, 0x1 ;  /* 0x000000b003d07211 */ /* 0x000fe200078008ff */
[----:B0-----:R-:W-:Y:S01]  /*3920*/  IMAD R13, R2, 0x2, R11 ;  /* 0x00000002020d7824 */ /* 0x001fe200078e020b */
[----:B------:R-:W-:Y:S01]  /*3930*/  STL.64 [R1+0x8], R20 ;  /* 0x0000081401007387 */ /* 0x000fe20000100a00 */
[----:B------:R-:W-:-:S02]  /*3940*/  LEA.HI.X.SX32 R225, R19, R0, 0x1, P2 ;  /* 0x0000000013e17211 */ /* 0x000fc400010f0eff */
[----:B-1----:R-:W-:Y:S02]  /*3950*/  LEA R8, P1, R27, R176, 0x1 ;  /* 0x000000b01b087211 */ /* 0x002fe400078208ff */
[-C--:B------:R-:W-:Y:S01]  /*3960*/  LEA.HI.X.SX32 R209, R3, R0.reuse, 0x1, P0 ;  /* 0x0000000003d17211 */ /* 0x080fe200000f0eff */
[C---:B--2---:R-:W-:Y:S01]  /*3970*/  IMAD R6, R2.reuse, 0x2, R13 ;  /* 0x0000000202067824 */ /* 0x044fe200078e020d */
[----:B------:R-:W-:Y:S02]  /*3980*/  LEA.HI.X.SX32 R9, R27, R0, 0x1, P1 ;  /* 0x000000001b097211 */ /* 0x000fe400008f0eff */
[C---:B------:R-:W-:Y:S02]  /*3990*/  LEA R216, P1, R15.reuse, R176, 0x1 ;  /* 0x000000b00fd87211 */ /* 0x040fe400078208ff */
[----:B------:R-:W-:Y:S01]  /*39a0*/  LEA R7, R2, R6, 0x1 ;  /* 0x0000000602077211 */ /* 0x000fe200078e08ff */
[----:B------:R0:W-:Y:S01]  /*39b0*/  STL.64 [R1], R8 ;  /* 0x0000000801007387 */ /* 0x0001e20000100a00 */
[----:B------:R-:W-:-:S02]  /*39c0*/  LEA.HI.X.SX32 R217, R15, R0, 0x1, P1 ;  /* 0x000000000fd97211 */ /* 0x000fc400008f0eff */
[-C--:B------:R-:W-:Y:S02]  /*39d0*/  LEA R204, P1, R11, R176.reuse, 0x1 ;  /* 0x000000b00bcc7211 */ /* 0x080fe400078208ff */
[----:B------:R-:W-:Y:S02]  /*39e0*/  LEA R212, P2, R17, R176, 0x1 ;  /* 0x000000b011d47211 */ /* 0x000fe400078408ff */
[----:B------:R-:W-:Y:S02]  /*39f0*/  LEA.HI.X.SX32 R205, R11, R0, 0x1, P1 ;  /* 0x000000000bcd7211 */ /* 0x000fe400008f0eff */
[----:B------:R-:W-:Y:S02]  /*3a00*/  LEA R192, P1, R7, R176, 0x1 ;  /* 0x000000b007c07211 */ /* 0x000fe400078208ff */
[----:B------:R-:W-:Y:S01]  /*3a10*/  LEA.HI.X.SX32 R213, R17, R0, 0x1, P2 ;  /* 0x0000000011d57211 */ /* 0x000fe200010f0eff */
[----:B0-----:R-:W-:Y:S01]  /*3a20*/  IMAD R9, R2, 0x2, R7 ;  /* 0x0000000202097824 */ /* 0x001fe200078e0207 */
[----:B------:R-:W-:-:S02]  /*3a30*/  LEA R196, P2, R13, R176, 0x1 ;  /* 0x000000b00dc47211 */ /* 0x000fc400078408ff */
[----:B------:R-:W-:Y:S01]  /*3a40*/  LEA R194, P0, R6, R176, 0x1 ;  /* 0x000000b006c27211 */ /* 0x000fe200078008ff */
[C---:B------:R-:W-:Y:S01]  /*3a50*/  IMAD R5, R2.reuse, 0x2, R9 ;  /* 0x0000000202057824 */ /* 0x040fe200078e0209 */
[-C--:B------:R-:W-:Y:S02]  /*3a60*/  LEA.HI.X.SX32 R193, R7, R0.reuse, 0x1, P1 ;  /* 0x0000000007c17211 */ /* 0x080fe400008f0eff */
[----:B------:R-:W-:Y:S01]  /*3a70*/  LEA.HI.X.SX32 R197, R13, R0, 0x1, P2 ;  /* 0x000000000dc57211 */ /* 0x000fe200010f0eff */
[----:B------:R-:W-:Y:S01]  /*3a80*/  IMAD R4, R2, 0x2, R5 ;  /* 0x0000000202047824 */ /* 0x000fe200078e0205 */
[----:B------:R-:W-:Y:S02]  /*3a90*/  LEA R190, P2, R9, R176, 0x1 ;  /* 0x000000b009be7211 */ /* 0x000fe400078408ff */
[----:B------:R-:W-:Y:S02]  /*3aa0*/  LEA.HI.X.SX32 R195, R6, R0, 0x1, P0 ;  /* 0x0000000006c37211 */ /* 0x000fe400000f0eff */
[----:B------:R-:W-:-:S02]  /*3ab0*/  LEA R3, R2, R4, 0x1 ;  /* 0x0000000402037211 */ /* 0x000fc400078e08ff */
[----:B------:R-:W-:Y:S02]  /*3ac0*/  LEA.HI.X.SX32 R191, R9, R0, 0x1, P2 ;  /* 0x0000000009bf7211 */ /* 0x000fe400010f0eff */
[-C--:B------:R-:W-:Y:S01]  /*3ad0*/  LEA R188, P0, R5, R176.reuse, 0x1 ;  /* 0x000000b005bc7211 */ /* 0x080fe200078008ff */
[----:B------:R-:W-:Y:S01]  /*3ae0*/  IMAD R8, R2, 0x2, R3 ;  /* 0x0000000202087824 */ /* 0x000fe200078e0203 */
[-C--:B------:R-:W-:Y:S02]  /*3af0*/  LEA R186, P1, R4, R176.reuse, 0x1 ;  /* 0x000000b004ba7211 */ /* 0x080fe400078208ff */
[----:B------:R-:W-:Y:S01]  /*3b00*/  LEA R184, P2, R3, R176, 0x1 ;  /* 0x000000b003b87211 */ /* 0x000fe200078408ff */
[----:B------:R-:W-:Y:S01]  /*3b10*/  IMAD R7, R2, 0x2, R8 ;  /* 0x0000000202077824 */ /* 0x000fe200078e0208 */
[-C--:B------:R-:W-:Y:S02]  /*3b20*/  LEA.HI.X.SX32 R189, R5, R0.reuse, 0x1, P0 ;  /* 0x0000000005bd7211 */ /* 0x080fe400000f0eff */
[-C--:B------:R-:W-:Y:S01]  /*3b30*/  LEA.HI.X.SX32 R187, R4, R0.reuse, 0x1, P1 ;  /* 0x0000000004bb7211 */ /* 0x080fe200008f0eff */
[----:B------:R-:W-:Y:S01]  /*3b40*/  IMAD R6, R2, 0x2, R7 ;  /* 0x0000000202067824 */ /* 0x000fe200078e0207 */
[----:B------:R-:W-:Y:S01]  /*3b50*/  LEA.HI.X.SX32 R185, R3, R0, 0x1, P2 ;  /* 0x0000000003b97211 */ /* 0x000fe200010f0eff */
[----:B------:R-:W-:Y:S01]  /*3b60*/  IMAD.MOV.U32 R3, RZ, RZ, -0x800000 ;  /* 0xff800000ff037424 */ /* 0x000fe200078e00ff */
[----:B------:R-:W-:-:S02]  /*3b70*/  LEA R182, P0, R8, R176, 0x1 ;  /* 0x000000b008b67211 */ /* 0x000fc400078008ff */
[----:B------:R-:W-:Y:S02]  /*3b80*/  CS2R R4, SRZ ;  /* 0x0000000000047805 */ /* 0x000fe4000001ff00 */
[----:B------:R-:W-:Y:S02]  /*3b90*/  LEA R2, R2, R6, 0x1 ;  /* 0x0000000602027211 */ /* 0x000fe400078e08ff */
[-C--:B------:R-:W-:Y:S02]  /*3ba0*/  LEA R180, P1, R7, R176.reuse, 0x1 ;  /* 0x000000b007b47211 */ /* 0x080fe400078208ff */
[-C--:B------:R-:W-:Y:S02]  /*3bb0*/  LEA R178, P2, R6, R176.reuse, 0x1 ;  /* 0x000000b006b27211 */ /* 0x080fe400078408ff */
[----:B------:R-:W-:Y:S02]  /*3bc0*/  LEA R176, P3, R2, R176, 0x1 ;  /* 0x000000b002b07211 */ /* 0x000fe400078608ff */
[----:B------:R-:W-:-:S02]  /*3bd0*/  LEA.HI.X.SX32 R183, R8, R0, 0x1, P0 ;  /* 0x0000000008b77211 */ /* 0x000fc400000f0eff */
[-C--:B------:R-:W-:Y:S02]  /*3be0*/  LEA.HI.X.SX32 R181, R7, R0.reuse, 0x1, P1 ;  /* 0x0000000007b57211 */ /* 0x080fe400008f0eff */
[-C--:B------:R-:W-:Y:S01]  /*3bf0*/  LEA.HI.X.SX32 R179, R6, R0.reuse, 0x1, P2 ;  /* 0x0000000006b37211 */ /* 0x080fe200010f0eff */
[----:B------:R-:W-:Y:S01]  /*3c00*/  IMAD.MOV.U32 R6, RZ, RZ, -0x800000 ;  /* 0xff800000ff067424 */ /* 0x000fe200078e00ff */
[----:B------:R-:W-:Y:S01]  /*3c10*/  LEA.HI.X.SX32 R177, R2, R0, 0x1, P3 ;  /* 0x0000000002b17211 */ /* 0x000fe200018f0eff */
[----:B------:R-:W-:Y:S01]  /*3c20*/  IMAD.MOV.U32 R2, RZ, RZ, 0x3f800000 ;  /* 0x3f800000ff027424 */ /* 0x000fe200078e00ff */
[----:B------:R-:W-:-:S07]  /*3c30*/  MOV R0, 0x3f800000 ;  /* 0x3f80000000007802 */ /* 0x000fce0000000f00 */
.L_x_1:
[----:B------:R-:W2:Y:S04]  /*3c40*/  LDL.64 R14, [R1+0x368] ;  /* 0x00036800010e7983 */ /* 0x000ea80000100a00 */
[----:B------:R-:W3:Y:S04]  /*3c50*/  LDL.64 R12, [R1+0x360] ;  /* 0x00036000010c7983 */ /* 0x000ee80000100a00 */
[----:B------:R-:W4:Y:S04]  /*3c60*/  LDL.64 R10, [R1+0x358] ;  /* 0x00035800010a7983 */ /* 0x000f280000100a00 */
[----:B------:R-:W5:Y:S04]  /*3c70*/  LDL.64 R18, [R1+0x348] ;  /* 0x0003480001127983 */ /* 0x000f680000100a00 */
        /* <DEDUP_REMOVED lines=19> */
[----:B------:R-:W5:Y:S01]  /*3db0*/  LDL.64 R214, [R1+0x148] ;  /* 0x0001480001d67983 */ /* 0x000f620000100a00 */
[----:B------:R-:W-:Y:S01]  /*3dc0*/  USHF.L.U32 UR5, UR22, 0x8, URZ ;  /* 0x0000000816057899 */ /* 0x000fe2000800063f */
[----:B------:R-:W-:-:S02]  /*3dd0*/  UMOV UR17, 0x40000040 ;  /* 0x4000004000117882 */ /* 0x000fc40000000000 */
        /* <DEDUP_REMOVED lines=10> */
[----:B------:R-:W5:Y:S01]  /*3e80*/  LDL.64 R228, [R1] ;  /* 0x0000000001e47983 */ /* 0x000f620000100a00 */
[----:B--2---:R-:W-:-:S04]  /*3e90*/  IMAD.WIDE R14, R4, 0x2, R14 ;  /* 0x00000002040e7825 */ /* 0x004fc800078e020e */
[C---:B---3--:R-:W-:Y:S01]  /*3ea0*/  IMAD.WIDE R12, R4.reuse, 0x2, R12 ;  /* 0x00000002040c7825 */ /* 0x048fe200078e020c */
[----:B------:R0:W2:Y:S03]  /*3eb0*/  LDG.E.U16 R31, desc[UR20][R14.64] ;  /* 0x000000140e1f7981 */ /* 0x0000a6000c1e1500 */
[C---:B----4-:R-:W-:Y:S01]  /*3ec0*/  IMAD.WIDE R10, R4.reuse, 0x2, R10 ;  /* 0x00000002040a7825 */ /* 0x050fe200078e020a */
[----:B------:R-:W3:Y:S03]  /*3ed0*/  LDG.E.U16 R17, desc[UR20][R12.64] ;  /* 0x000000140c117981 */ /* 0x000ee6000c1e1500 */
[C---:B-----5:R-:W-:Y:S01]  /*3ee0*/  IMAD.WIDE R18, R4.reuse, 0x2, R18 ;  /* 0x0000000204127825 */ /* 0x060fe200078e0212 */
[----:B------:R1:W4:Y:S04]  /*3ef0*/  LDG.E.U16 R16, desc[UR20][R10.64] ;  /* 0x000000140a107981 */ /* 0x000328000c1e1500 */
[----:B------:R5:W3:Y:S01]  /*3f00*/  LDG.E.U16 R30, desc[UR20][R18.64] ;  /* 0x00000014121e7981 */ /* 0x000ae2000c1e1500 */
[----:B0-----:R-:W-:-:S03]  /*3f10*/  IMAD.WIDE R14, R4, 0x2, R158 ;  /* 0x00000002040e7825 */ /* 0x001fc600078e029e */
[----:B------:R-:W2:Y:S01]  /*3f20*/  LDL.64 R158, [R1+0x2d0] ;  /* 0x0002d000019e7983 */ /* 0x000ea20000100a00 */
[----:B-1----:R-:W-:-:S03]  /*3f30*/  IMAD.WIDE R10, R4, 0x2, R160 ;  /* 0x00000002040a7825 */ /* 0x002fc600078e02a0 */
[----:B------:R-:W4:Y:S01]  /*3f40*/  LDL.64 R160, [R1+0x2d8] ;  /* 0x0002d80001a07983 */ /* 0x000f220000100a00 */
[----:B------:R-:W-:-:S03]  /*3f50*/  IMAD.WIDE R12, R4, 0x2, R156 ;  /* 0x00000002040c7825 */ /* 0x000fc600078e029c */
[----:B------:R-:W3:Y:S01]  /*3f60*/  LDL.64 R156, [R1+0x2c8] ;  /* 0x0002c800019c7983 */ /* 0x000ee20000100a00 */
[----:B-----5:R-:W-:-:S03]  /*3f70*/  IMAD.WIDE R18, R4, 0x2, R154 ;  /* 0x0000000204127825 */ /* 0x020fc600078e029a */
[----:B------:R-:W5:Y:S01]  /*3f80*/  LDL.64 R154, [R1+0x2c0] ;  /* 0x0002c000019a7983 */ /* 0x000f620000100a00 */
[----:B------:R-:W-:-:S03]  /*3f90*/  IMAD.WIDE R40, R4, 0x2, R152 ;  /* 0x0000000204287825 */ /* 0x000fc600078e0298 */
[----:B------:R-:W5:Y:S01]  /*3fa0*/  LDL.64 R152, [R1+0x2b8] ;  /* 0x0002b80001987983 */ /* 0x000f620000100a00 */
[----:B------:R-:W-:-:S03]  /*3fb0*/  IMAD.WIDE R20, R4, 0x2, R20 ;  /* 0x0000000204147825 */ /* 0x000fc600078e0214 */
[----:B------:R0:W5:Y:S01]  /*3fc0*/  LDG.E.U16 R39, desc[UR20][R12.64] ;  /* 0x000000140c277981 */ /* 0x000162000c1e1500 */
[----:B------:R-:W-:-:S03]  /*3fd0*/  IMAD.WIDE R8, R4, 0x2, R8 ;  /* 0x0000000204087825 */ /* 0x000fc600078e0208 */
[----:B------:R1:W5:Y:S01]  /*3fe0*/  LDG.E.U16 R37, desc[UR20][R20.64] ;  /* 0x0000001414257981 */ /* 0x000362000c1e1500 */
[----:B------:R-:W-:-:S03]  /*3ff0*/  IMAD.WIDE R22, R4, 0x2, R22 ;  /* 0x0000000204167825 */ /* 0x000fc600078e0216 */
[----:B------:R-:W5:Y:S01]  /*4000*/  LDG.E.U16 R8, desc[UR20][R8.64] ;  /* 0x0000001408087981 */ /* 0x000f62000c1e1500 */
[----:B0-----:R-:W-:-:S03]  /*4010*/  IMAD.WIDE R12, R4, 0x2, R170 ;  /* 0x00000002040c7825 */ /* 0x001fc600078e02aa */
[----:B------:R-:W5:Y:S01]  /*4020*/  LDL.64 R170, [R1+0x2b0] ;  /* 0x0002b00001aa7983 */ /* 0x000f620000100a00 */
[----:B-1----:R-:W-:-:S03]  /*4030*/  IMAD.WIDE R20, R4, 0x2, R174 ;  /* 0x0000000204147825 */ /* 0x002fc600078e02ae */
[----:B------:R-:W5:Y:S01]  /*4040*/  LDG.E.U16 R29, desc[UR20][R22.64] ;  /* 0x00000014161d7981 */ /* 0x000f62000c1e1500 */
[----:B------:R-:W-:-:S03]  /*4050*/  IMAD.WIDE R24, R4, 0x2, R164 ;  /* 0x0000000204187825 */ /* 0x000fc600078e02a4 */
[----:B------:R0:W5:Y:S01]  /*4060*/  LDG.E.U16 R9, desc[UR20][R12.64] ;  /* 0x000000140c097981 */ /* 0x000162000c1e1500 */
[----:B------:R-:W-:-:S03]  /*4070*/  IMAD.WIDE R26, R4, 0x2, R168 ;  /* 0x00000002041a7825 */ /* 0x000fc600078e02a8 */
[----:B------:R-:W5:Y:S04]  /*4080*/  LDG.E.U16 R15, desc[UR20][R14.64] ;  /* 0x000000140e0f7981 */ /* 0x000f68000c1e1500 */
[----:B------:R1:W5:Y:S01]  /*4090*/  LDG.E.U16 R23, desc[UR20][R20.64] ;  /* 0x0000001414177981 */ /* 0x000362000c1e1500 */
[----:B0-----:R-:W-:-:S03]  /*40a0*/  IMAD.WIDE R12, R4, 0x2, R166 ;  /* 0x00000002040c7825 */ /* 0x001fc600078e02a6 */
[----:B------:R-:W5:Y:S04]  /*40b0*/  LDL.64 R166, [R1+0x2a0] ;  /* 0x0002a00001a67983 */ /* 0x000f680000100a00 */
[----:B------:R0:W5:Y:S01]  /*40c0*/  LDG.E.U16 R14, desc[UR20][R18.64] ;  /* 0x00000014120e7981 */ /* 0x000162000c1e1500 */
[----:B-1----:R-:W-:-:S03]  /*40d0*/  IMAD.WIDE R20, R4, 0x2, R162 ;  /* 0x0000000204147825 */ /* 0x002fc600078e02a2 */
[----:B------:R-:W5:Y:S04]  /*40e0*/  LDL.64 R164, [R1+0x290] ;  /* 0x0002900001a47983 */ /* 0x000f680000100a00 */
[----:B------:R-:W5:Y:S01]  /*40f0*/  LDL.64 R168, [R1+0x2a8] ;  /* 0x0002a80001a87983 */ /* 0x000f620000100a00 */
[----:B0-----:R-:W-:-:S03]  /*4100*/  IMAD.WIDE R18, R4, 0x2, R172 ;  /* 0x0000000204127825 */ /* 0x001fc600078e02ac */
[----:B------:R-:W5:Y:S04]  /*4110*/  LDL.64 R162, [R1+0x288] ;  /* 0x0002880001a27983 */ /* 0x000f680000100a00 */
[----:B------:R-:W5:Y:S04]  /*4120*/  LDG.E.U16 R40, desc[UR20][R40.64] ;  /* 0x0000001428287981 */ /* 0x000f68000c1e1500 */
[----:B------:R-:W5:Y:S04]  /*4130*/  LDG.E.U16 R33, desc[UR20][R20.64] ;  /* 0x0000001414217981 */ /* 0x000f68000c1e1500 */
[----:B------:R2:W5:Y:S04]  /*4140*/  LDG.E.U16 R22, desc[UR20][R26.64] ;  /* 0x000000141a167981 */ /* 0x000568000c1e1500 */
[----:B------:R5:W5:Y:S04]  /*4150*/  LDG.E.U16 R41, desc[UR20][R24.64] ;  /* 0x0000001418297981 */ /* 0x000b68000c1e1500 */
[----:B------:R0:W5:Y:S04]  /*4160*/  LDG.E.U16 R21, desc[UR20][R18.64] ;  /* 0x0000001412157981 */ /* 0x000168000c1e1500 */
[----:B------:R-:W5:Y:S04]  /*4170*/  LDL.64 R174, [R1+0x268] ;  /* 0x0002680001ae7983 */ /* 0x000f680000100a00 */
[----:B------:R-:W5:Y:S04]  /*4180*/  LDL.64 R172, [R1+0x250] ;  /* 0x0002500001ac7983 */ /* 0x000f680000100a00 */
[----:B------:R-:W5:Y:S04]  /*4190*/  LDG.E.U16 R13, desc[UR20][R12.64] ;  /* 0x000000140c0d7981 */ /* 0x000f68000c1e1500 */
[----:B------:R-:W5:Y:S01]  /*41a0*/  LDG.E.U16 R10, desc[UR20][R10.64] ;  /* 0x000000140a0a7981 */ /* 0x000f62000c1e1500 */
[----:B--2---:R-:W-:-:S03]  /*41b0*/  IMAD.WIDE R26, R4, 0x2, R158 ;  /* 0x00000002041a7825 */ /* 0x004fc600078e029e */
[----:B------:R-:W2:Y:S01]  /*41c0*/  LDL.64 R158, [R1+0x248] ;  /* 0x00024800019e7983 */ /* 0x000ea20000100a00 */
[----:B----4-:R-:W-:-:S03]  /*41d0*/  IMAD.WIDE R42, R4, 0x2, R160 ;  /* 0x00000002042a7825 */ /* 0x010fc600078e02a0 */
[----:B------:R-:W4:Y:S01]  /*41e0*/  LDL.64 R160, [R1+0x260] ;  /* 0x0002600001a07983 */ /* 0x000f220000100a00 */
[----:B---3--:R-:W-:-:S03]  /*41f0*/  IMAD.WIDE R34, R4, 0x2, R156 ;  /* 0x0000000204227825 */ /* 0x008fc600078e029c */
[----:B------:R-:W3:Y:S01]  /*4200*/  LDL.64 R156, [R1+0x240] ;  /* 0x00024000019c7983 */ /* 0x000ee20000100a00 */
[----:B-----5:R-:W-:-:S03]  /*4210*/  IMAD.WIDE R24, R4, 0x2, R154 ;  /* 0x0000000204187825 */ /* 0x020fc600078e029a */
[----:B------:R-:W5:Y:S01]  /*4220*/  LDL.64 R154, [R1+0x230] ;  /* 0x00023000019a7983 */ /* 0x000f620000100a00 */
[----:B0-----:R-:W-:-:S03]  /*4230*/  IMAD.WIDE R18, R4, 0x2, R152 ;  /* 0x0000000204127825 */ /* 0x001fc600078e0298 */
[----:B------:R-:W5:Y:S04]  /*4240*/  LDL.64 R152, [R1+0x228] ;  /* 0x0002280001987983 */ /* 0x000f680000100a00 */
[----:B------:R0:W5:Y:S01]  /*4250*/  LDG.E.U16 R12, desc[UR20][R42.64] ;  /* 0x000000142a0c7981 */ /* 0x000162000c1e1500 */
[----:B------:R-:W-:-:S03]  /*4260*/  IMAD.WIDE R48, R4, 0x2, R200 ;  /* 0x0000000204307825 */ /* 0x000fc600078e02c8 */
[----:B------:R1:W5:Y:S01]  /*4270*/  LDG.E.U16 R11, desc[UR20][R18.64] ;  /* 0x00000014120b7981 */ /* 0x000362000c1e1500 */
[----:B------:R-:W-:-:S03]  /*4280*/  IMAD.WIDE R46, R4, 0x2, R198 ;  /* 0x00000002042e7825 */ /* 0x000fc600078e02c6 */
[----:B------:R1:W5:Y:S01]  /*4290*/  LDG.E.U16 R38, desc[UR20][R26.64] ;  /* 0x000000141a267981 */ /* 0x000362000c1e1500 */
[----:B0-----:R-:W-:-:S03]  /*42a0*/  IMAD.WIDE R42, R4, 0x2, R170 ;  /* 0x00000002042a7825 */ /* 0x001fc600078e02aa */
[----:B------:R-:W5:Y:S04]  /*42b0*/  LDL.64 R170, [R1+0x220] ;  /* 0x0002200001aa7983 */ /* 0x000f680000100a00 */
[----:B------:R0:W5:Y:S04]  /*42c0*/  LDG.E.U16 R20, desc[UR20][R24.64] ;  /* 0x0000001418147981 */ /* 0x000168000c1e1500 */
[----:B------:R-:W5:Y:S04]  /*42d0*/  LDL.64 R200, [R1+0x1e0] ;  /* 0x0001e00001c87983 */ /* 0x000f680000100a00 */
[----:B------:R-:W5:Y:S04]  /*42e0*/  LDL.64 R198, [R1+0x1c0] ;  /* 0x0001c00001c67983 */ /* 0x000f680000100a00 */
[----:B------:R-:W5:Y:S01]  /*42f0*/  LDG.E.U16 R42, desc[UR20][R42.64] ;  /* 0x000000142a2a7981 */ /* 0x000f62000c1e1500 */
[----:B-1----:R-:W-:-:S03]  /*4300*/  IMAD.WIDE R18, R4, 0x2, R166 ;  /* 0x0000000204127825 */ /* 0x002fc600078e02a6 */
[----:B------:R-:W5:Y:S04]  /*4310*/  LDL.64 R166, [R1+0x1f0] ;  /* 0x0001f00001a67983 */ /* 0x000f680000100a00 */
[----:B------:R-:W5:Y:S01]  /*4320*/  LDG.E.U16 R19, desc[UR20][R18.64] ;  /* 0x0000001412137981 */ /* 0x000f62000c1e1500 */
[----:B------:R-:W-:-:S03]  /*4330*/  IMAD.WIDE R54, R4, 0x2, R164 ;  /* 0x0000000204367825 */ /* 0x000fc600078e02a4 */
[----:B------:R-:W5:Y:S01]  /*4340*/  LDL.64 R164, [R1+0x1d0] ;  /* 0x0001d00001a47983 */ /* 0x000f620000100a00 */
[----:B------:R-:W-:-:S03]  /*4350*/  IMAD.WIDE R26, R4, 0x2, R168 ;  /* 0x00000002041a7825 */ /* 0x000fc600078e02a8 */
[----:B------:R-:W5:Y:S01]  /*4360*/  LDL.64 R168, [R1+0x210] ;  /* 0x0002100001a87983 */ /* 0x000f620000100a00 */
[----:B0-----:R-:W-:-:S03]  /*4370*/  IMAD.WIDE R24, R4, 0x2, R162 ;  /* 0x0000000204187825 */ /* 0x001fc600078e02a2 */
[----:B------:R-:W5:Y:S04]  /*4380*/  LDL.64 R162, [R1+0x1b0] ;  /* 0x0001b00001a27983 */ /* 0x000f680000100a00 */
[----:B------:R-:W5:Y:S04]  /*4390*/  LDG.E.U16 R32, desc[UR20][R26.64] ;  /* 0x000000141a207981 */ /* 0x000f68000c1e1500 */
[----:B------:R-:W5:Y:S04]  /*43a0*/  LDG.E.U16 R54, desc[UR20][R54.64] ;  /* 0x0000001436367981 */ /* 0x000f68000c1e1500 */
[----:B------:R-:W5:Y:S04]  /*43b0*/  LDG.E.U16 R18, desc[UR20][R48.64] ;  /* 0x0000001430127981 */ /* 0x000f68000c1e1500 */
[----:B------:R4:W5:Y:S04]  /*43c0*/  LDG.E.U16 R27, desc[UR20][R24.64] ;  /* 0x00000014181b7981 */ /* 0x000968000c1e1500 */
[----:B------:R0:W5:Y:S01]  /*43d0*/  LDG.E.U16 R55, desc[UR20][R46.64] ;  /* 0x000000142e377981 */ /* 0x000162000c1e1500 */
[----:B------:R-:W-:-:S03]  /*43e0*/  IMAD.WIDE R44, R4, 0x2, R174 ;  /* 0x00000002042c7825 */ /* 0x000fc600078e02ae */
[----:B------:R-:W5:Y:S01]  /*43f0*/  LDL.64 R174, [R1+0x1a0] ;  /* 0x0001a00001ae7983 */ /* 0x000f620000100a00 */
[----:B------:R-:W-:-:S03]  /*4400*/  IMAD.WIDE R56, R4, 0x2, R172 ;  /* 0x0000000204387825 */ /* 0x000fc600078e02ac */
[----:B------:R-:W5:Y:S04]  /*4410*/  LDL.64 R172, [R1+0x180] ;  /* 0x0001800001ac7983 */ /* 0x000f680000100a00 */
[----:B------:R1:W5:Y:S04]  /*4420*/  LDG.E.U16 R28, desc[UR20][R44.64] ;  /* 0x000000142c1c7981 */ /* 0x000368000c1e1500 */
        /* <DEDUP_REMOVED lines=12> */
[----:B------:R-:W5:Y:S04]  /*44f0*/  LDG.E.U16 R24, desc[UR20][R24.64] ;  /* 0x0000001418187981 */ /* 0x000f68000c1e1500 */
[----:B------:R-:W5:Y:S04]  /*4500*/  LDG.E.U16 R43, desc[UR20][R48.64] ;  /* 0x00000014302b7981 */ /* 0x000f68000c1e1500 */
[----:B------:R0:W5:Y:S01]  /*4510*/  LDG.E.U16 R36, desc[UR20][R46.64] ;  /* 0x000000142e247981 */ /* 0x000162000c1e1500 */
[----:B-1----:R-:W-:-:S03]  /*4520*/  IMAD.WIDE R44, R4, 0x2, R170 ;  /* 0x00000002042c7825 */ /* 0x002fc600078e02aa */
[----:B------:R-:W5:Y:S04]  /*4530*/  LDG.E.U16 R25, desc[UR20][R50.64] ;  /* 0x0000001432197981 */ /* 0x000f68000c1e1500 */
[----:B------:R1:W5:Y:S04]  /*4540*/  LDG.E.U16 R26, desc[UR20][R44.64] ;  /* 0x000000142c1a7981 */ /* 0x000368000c1e1500 */
[----:B------:R-:W5:Y:S04]  /*4550*/  LDL.64 R170, [R1+0x298] ;  /* 0x0002980001aa7983 */ /* 0x000f680000100a00 */
[----:B------:R-:W5:Y:S01]  /*4560*/  LDG.E.U16 R35, desc[UR20][R52.64] ;  /* 0x0000001434237981 */ /* 0x000f62000c1e1500 */
[----:B0-----:R-:W-:-:S03]  /*4570*/  IMAD.WIDE R46, R4, 0x2, R166 ;  /* 0x00000002042e7825 */ /* 0x001fc600078e02a6 */
[----:B------:R-:W5:Y:S04]  /*4580*/  LDL.64 R166, [R1+0x258] ;  /* 0x0002580001a67983 */ /* 0x000f680000100a00 */
[----:B------:R-:W5:Y:S01]  /*4590*/  LDG.E.U16 R58, desc[UR20][R46.64] ;  /* 0x000000142e3a7981 */ /* 0x000f62000c1e1500 */
[----:B------:R-:W-:-:S03]  /*45a0*/  IMAD.WIDE R48, R4, 0x2, R164 ;  /* 0x0000000204307825 */ /* 0x000fc600078e02a4 */
[----:B------:R-:W5:Y:S01]  /*45b0*/  LDL.64 R164, [R1+0x238] ;  /* 0x0002380001a47983 */ /* 0x000f620000100a00 */
[----:B-1----:R-:W-:-:S03]  /*45c0*/  IMAD.WIDE R44, R4, 0x2, R168 ;  /* 0x00000002042c7825 */ /* 0x002fc600078e02a8 */
[----:B------:R-:W5:Y:S01]  /*45d0*/  LDL.64 R168, [R1+0x278] ;  /* 0x0002780001a87983 */ /* 0x000f620000100a00 */
[----:B------:R-:W-:-:S03]  /*45e0*/  IMAD.WIDE R50, R4, 0x2, R162 ;  /* 0x0000000204327825 */ /* 0x000fc600078e02a2 */
[----:B------:R-:W5:Y:S04]  /*45f0*/  LDL.64 R162, [R1+0x218] ;  /* 0x0002180001a27983 */ /* 0x000f680000100a00 */
[----:B------:R2:W5:Y:S04]  /*4600*/  LDG.E.U16 R57, desc[UR20][R44.64] ;  /* 0x000000142c397981 */ /* 0x000568000c1e1500 */
[----:B------:R5:W5:Y:S04]  /*4610*/  LDG.E.U16 R59, desc[UR20][R48.64] ;  /* 0x00000014303b7981 */ /* 0x000b68000c1e1500 */
[----:B------:R0:W5:Y:S01]  /*4620*/  LDG.E.U16 R60, desc[UR20][R50.64] ;  /* 0x00000014323c7981 */ /* 0x000162000c1e1500 */
        /* <DEDUP_REMOVED lines=10> */
[----:B------:R0:W5:Y:S04]  /*46d0*/  LDG.E.U16 R61, desc[UR20][R52.64] ;  /* 0x00000014343d7981 */ /* 0x000168000c1e1500 */
[----:B------:R1:W5:Y:S04]  /*46e0*/  LDG.E.U16 R62, desc[UR20][R44.64] ;  /* 0x000000142c3e7981 */ /* 0x000368000c1e1500 */
[----:B------:R1:W5:Y:S01]  /*46f0*/  LDG.E.U16 R63, desc[UR20][R46.64] ;  /* 0x000000142e3f7981 */ /* 0x000362000c1e1500 */
[----:B0-----:R-:W-:-:S03]  /*4700*/  IMAD.WIDE R52, R4, 0x2, R206 ;  /* 0x0000000204347825 */ /* 0x001fc600078e02ce */
[----:B------:R0:W5:Y:S01]  /*4710*/  LDG.E.U16 R64, desc[UR20][R48.64] ;  /* 0x0000001430407981 */ /* 0x000162000c1e1500 */
[----:B-1----:R-:W-:-:S03]  /*4720*/  IMAD.WIDE R44, R4, 0x2, R202 ;  /* 0x00000002042c7825 */ /* 0x002fc600078e02ca */
[----:B------:R1:W5:Y:S01]  /*4730*/  LDG.E.U16 R65, desc[UR20][R50.64] ;  /* 0x0000001432417981 */ /* 0x000362000c1e1500 */
[----:B------:R-:W-:-:S03]  /*4740*/  IMAD.WIDE R46, R4, 0x2, R200 ;  /* 0x00000002042e7825 */ /* 0x000fc600078e02c8 */
[----:B------:R1:W5:Y:S01]  /*4750*/  LDG.E.U16 R66, desc[UR20][R52.64] ;  /* 0x0000001434427981 */ /* 0x000362000c1e1500 */
[----:B0-----:R-:W-:-:S03]  /*4760*/  IMAD.WIDE R48, R4, 0x2, R198 ;  /* 0x0000000204307825 */ /* 0x001fc600078e02c6 */
[----:B------:R0:W5:Y:S01]  /*4770*/  LDG.E.U16 R67, desc[UR20][R44.64] ;  /* 0x000000142c437981 */ /* 0x000162000c1e1500 */
[----:B-1----:R-:W-:-:S03]  /*4780*/  IMAD.WIDE R50, R4, 0x2, R174 ;  /* 0x0000000204327825 */ /* 0x002fc600078e02ae */
[----:B------:R1:W5:Y:S01]  /*4790*/  LDG.E.U16 R68, desc[UR20][R46.64] ;  /* 0x000000142e447981 */ /* 0x000362000c1e1500 */
[----:B------:R-:W-:-:S03]  /*47a0*/  IMAD.WIDE R52, R4, 0x2, R172 ;  /* 0x0000000204347825 */ /* 0x000fc600078e02ac */
[----:B------:R1:W5:Y:S04]  /*47b0*/  LDG.E.U16 R69, desc[UR20][R48.64] ;  /* 0x0000001430457981 */ /* 0x000368000c1e1500 */
[----:B------:R1:W5:Y:S04]  /*47c0*/  LDG.E.U16 R70, desc[UR20][R50.64] ;  /* 0x0000001432467981 */ /* 0x000368000c1e1500 */
[----:B------:R1:W5:Y:S04]  /*47d0*/  LDG.E.U16 R71, desc[UR20][R52.64] ;  /* 0x0000001434477981 */ /* 0x000368000c1e1500 */
[----:B------:R-:W5:Y:S01]  /*47e0*/  LDL.64 R174, [R1+0x170] ;  /* 0x0001700001ae7983 */ /* 0x000f620000100a00 */
[----:B0-----:R-:W-:-:S03]  /*47f0*/  IMAD.WIDE R44, R4, 0x2, R170 ;  /* 0x00000002042c7825 */ /* 0x001fc600078e02aa */
[----:B------:R-:W5:Y:S01]  /*4800*/  LDL.64 R172, [R1+0x150] ;  /* 0x0001500001ac7983 */ /* 0x000f620000100a00 */
[----:B-1----:R-:W-:-:S03]  /*4810*/  IMAD.WIDE R46, R4, 0x2, R168 ;  /* 0x00000002042e7825 */ /* 0x002fc600078e02a8 */
[----:B------:R-:W5:Y:S01]  /*4820*/  LDG.E.U16 R72, desc[UR20][R44.64] ;  /* 0x000000142c487981 */ /* 0x000f62000c1e1500 */
[----:B------:R-:W-:-:S03]  /*4830*/  IMAD.WIDE R48, R4, 0x2, R166 ;  /* 0x0000000204307825 */ /* 0x000fc600078e02a6 */
[----:B------:R2:W5:Y:S01]  /*4840*/  LDG.E.U16 R73, desc[UR20][R46.64] ;  /* 0x000000142e497981 */ /* 0x000562000c1e1500 */
[----:B------:R-:W-:-:S03]  /*4850*/  IMAD.WIDE R50, R4, 0x2, R164 ;  /* 0x0000000204327825 */ /* 0x000fc600078e02a4 */
[----:B------:R3:W5:Y:S01]  /*4860*/  LDG.E.U16 R74, desc[UR20][R48.64] ;  /* 0x00000014304a7981 */ /* 0x000762000c1e1500 */
[----:B------:R-:W-:-:S03]  /*4870*/  IMAD.WIDE R52, R4, 0x2, R162 ;  /* 0x0000000204347825 */ /* 0x000fc600078e02a2 */
[----:B------:R5:W5:Y:S04]  /*4880*/  LDG.E.U16 R75, desc[UR20][R50.64] ;  /* 0x00000014324b7981 */ /* 0x000b68000c1e1500 */
[----:B------:R0:W5:Y:S04]  /*4890*/  LDG.E.U16 R76, desc[UR20][R52.64] ;  /* 0x00000014344c7981 */ /* 0x000168000c1e1500 */
[----:B------:R-:W5:Y:S04]  /*48a0*/  LDL.64 R170, [R1+0x130] ;  /* 0x0001300001aa7983 */ /* 0x000f680000100a00 */
[----:B------:R-:W5:Y:S04]  /*48b0*/  LDL.64 R168, [R1+0x110] ;  /* 0x0001100001a87983 */ /* 0x000f680000100a00 */
[----:B------:R-:W5:Y:S04]  /*48c0*/  LDL.64 R166, [R1+0xf0] ;  /* 0x0000f00001a67983 */ /* 0x000f680000100a00 */
[----:B------:R-:W5:Y:S04]  /*48d0*/  LDL.64 R162, [R1+0x90] ;  /* 0x0000900001a27983 */ /* 0x000f680000100a00 */
[----:B------:R-:W5:Y:S04]  /*48e0*/  LDL.64 R164, [R1+0xd0] ;  /* 0x0000d00001a47983 */ /* 0x000f680000100a00 */
[----:B------:R-:W5:Y:S01]  /*48f0*/  LDL.64 R202, [R1+0x160] ;  /* 0x0001600001ca7983 */ /* 0x000f620000100a00 */
[----:B------:R-:W-:-:S03]  /*4900*/  ULOP3.LUT UR5, UR5, 0x400, URZ, 0xc0, !UPT ;  /* 0x0000040005057892 */ /* 0x000fc6000f8ec03f */
[----:B------:R-:W5:Y:S04]  /*4910*/  LDL.64 R200, [R1+0x138] ;  /* 0x0001380001c87983 */ /* 0x000f680000100a00 */
[----:B------:R-:W5:Y:S04]  /*4920*/  LDL.64 R198, [R1+0x108] ;  /* 0x0001080001c67983 */ /* 0x000f680000100a00 */
[----:B------:R-:W5:Y:S01]  /*4930*/  LDL.64 R206, [R1+0xe0] ;  /* 0x0000e00001ce7983 */ /* 0x000f620000100a00 */
[----:B--2---:R-:W-:-:S03]  /*4940*/  IMAD.WIDE R46, R4, 0x2, R158 ;  /* 0x00000002042e7825 */ /* 0x004fc600078e029e */
[----:B------:R-:W2:Y:S01]  /*4950*/  LDL.64 R158, [R1+0x30] ;  /* 0x00003000019e7983 */ /* 0x000ea20000100a00 */
[----:B----4-:R-:W-:-:S03]  /*4960*/  IMAD.WIDE R44, R4, 0x2, R160 ;  /* 0x00000002042c7825 */ /* 0x010fc600078e02a0 */
[----:B------:R-:W4:Y:S01]  /*4970*/  LDG.E.U16 R46, desc[UR20][R46.64] ;  /* 0x000000142e2e7981 */ /* 0x000f22000c1e1500 */
[----:B---3--:R-:W-:-:S03]  /*4980*/  IMAD.WIDE R48, R4, 0x2, R156 ;  /* 0x0000000204307825 */ /* 0x008fc600078e029c */
[----:B------:R1:W3:Y:S01]  /*4990*/  LDG.E.U16 R44, desc[UR20][R44.64] ;  /* 0x000000142c2c7981 */ /* 0x0002e2000c1e1500 */
[----:B-----5:R-:W-:-:S03]  /*49a0*/  IMAD.WIDE R50, R4, 0x2, R154 ;  /* 0x0000000204327825 */ /* 0x020fc600078e029a */
[----:B------:R-:W5:Y:S01]  /*49b0*/  LDG.E.U16 R48, desc[UR20][R48.64] ;  /* 0x0000001430307981 */ /* 0x000f62000c1e1500 */
[----:B0-----:R-:W-:-:S03]  /*49c0*/  IMAD.WIDE R52, R4, 0x2, R152 ;  /* 0x0000000204347825 */ /* 0x001fc600078e0298 */
[----:B------:R-:W2:Y:S04]  /*49d0*/  LDG.E.U16 R50, desc[UR20][R50.64] ;  /* 0x0000001432327981 */ /* 0x000ea8000c1e1500 */
[----:B------:R-:W2:Y:S01]  /*49e0*/  LDG.E.U16 R52, desc[UR20][R52.64] ;  /* 0x0000001434347981 */ /* 0x000ea2000c1e1500 */
[----:B------:R-:W0:Y:S03]  /*49f0*/  S2R R152, SR_TID.X ;  /* 0x0000000000987919 */ /* 0x000e260000002100 */
[----:B------:R-:W2:Y:S04]  /*4a00*/  LDL.64 R160, [R1+0x50] ;  /* 0x0000500001a07983 */ /* 0x000ea80000100a00 */
[----:B------:R-:W2:Y:S01]  /*4a10*/  LDL.64 R156, [R1+0x10] ;  /* 0x00001000019c7983 */ /* 0x000ea20000100a00 */
[----:B------:R-:W-:-:S03]  /*4a20*/  ULEA.HI UR5, UR7, UR5, URZ, 0x1c ;  /* 0x0000000507057291 */ /* 0x000fc6000f8fe03f */
[----:B------:R-:W2:Y:S01]  /*4a30*/  LDL.64 R154, [R1+0xb0] ;  /* 0x0000b000019a7983 */ /* 0x000ea20000100a00 */
[----:B0-----:R-:W-:Y:S01]  /*4a40*/  SHF.R.S32.HI R7, RZ, 0x7, R152 ;  /* 0x00000007ff077819 */ /* 0x001fe20000011498 */
[----:B-1----:R-:W-:-:S03]  /*4a50*/  IMAD.SHL.U32 R45, R152, 0x2, RZ ;  /* 0x00000002982d7824 */ /* 0x002fc600078e00ff */
[----:B------:R-:W-:-:S04]  /*4a60*/  SGXT R7, R7, 0x1 ;  /* 0x000000010707781a */ /* 0x000fc80000000200 */
[----:B------:R-:W-:-:S04]  /*4a70*/  LOP3.LUT R7, R7, 0x90, RZ, 0xc0, !PT ;  /* 0x0000009007077812 */ /* 0x000fc800078ec0ff */
[----:B------:R-:W-:Y:S01]  /*4a80*/  LOP3.LUT R7, R7, 0x7e, R45, 0x78, !PT ;  /* 0x0000007e07077812 */ /* 0x000fe200078e782d */
[----:B------:R-:W-:Y:S02]  /*4a90*/  IMAD.SHL.U32 R45, R152, 0x100, RZ ;  /* 0x00000100982d7824 */ /* 0x000fe400078e00ff */
[----:B------:R-:W2:Y:S03]  /*4aa0*/  LDL.64 R152, [R1+0x70] ;  /* 0x0000700001987983 */ /* 0x000ea60000100a00 */
[----:B------:R-:W-:Y:S01]  /*4ab0*/  LOP3.LUT R7, R7, 0x4000, R45, 0xf8, !PT ;  /* 0x0000400007077812 */ /* 0x000fe200078ef82d */
[----:B------:R-:W-:Y:S06]  /*4ac0*/  BAR.SYNC.DEFER_BLOCKING 0x0 ;  /* 0x0000000000007b1d */ /* 0x000fec0000010000 */
[----:B------:R0:W-:Y:S04]  /*4ad0*/  STS.U16 [R7+UR7+0x8000], R8 ;  /* 0x0080000807007988 */ /* 0x0001e80008000407 */
[----:B------:R-:W-:Y:S01]  /*4ae0*/  STS.U16 [R7+UR7+0x8400], R37 ;  /* 0x0084002507007988 */ /* 0x000fe20008000407 */
        /* <DEDUP_REMOVED lines=50> */
[----:B------:R0:W-:Y:S02]  /*4e10*/  STS.U16 [R10+UR7+0x9300], R12 ;  /* 0x0093000c0a007988 */ /* 0x0001e40008000407 */
[----:B0-----:R-:W-:-:S02]  /*4e20*/  IMAD.WIDE R12, R5, 0x2, R174 ;  /* 0x00000002050c7825 */ /* 0x001fc400078e02ae */
[----:B------:R-:W2:Y:S04]  /*4e30*/  LDL.64 R174, [R1+0x158] ;  /* 0x0001580001ae7983 */ /* 0x000ea80000100a00 */
        /* <DEDUP_REMOVED lines=10> */
[----:B----4-:R-:W-:Y:S04]  /*4ee0*/  STS.U16 [R10+UR7+0xb300], R46 ;  /* 0x00b3002e0a007988 */ /* 0x010fe80008000407 */
[----:B-----5:R-:W-:Y:S04]  /*4ef0*/  STS.U16 [R10+UR7+0xb700], R48 ;  /* 0x00b700300a007988 */ /* 0x020fe80008000407 */
[----:B--2---:R-:W-:Y:S04]  /*4f00*/  STS.U16 [R10+UR7+0xbb00], R50 ;  /* 0x00bb00320a007988 */ /* 0x004fe80008000407 */
[----:B------:R0:W-:Y:S01]  /*4f10*/  STS.U16 [R10+UR7+0xbf00], R52 ;  /* 0x00bf00340a007988 */ /* 0x0001e20008000407 */
[----:B------:R1:W-:Y:S06]  /*4f20*/  MEMBAR.ALL.CTA ;  /* 0x0000000000007992 */ /* 0x0003ec0000008000 */
[----:B-1----:R-:W1:Y:S01]  /*4f30*/  FENCE.VIEW.ASYNC.S ;  /* 0x00000000000073c6 */ /* 0x002e620000000000 */
[----:B------:R-:W-:Y:S01]  /*4f40*/  ULOP3.LUT UR16, UR5, 0x3fff, URZ, 0xc0, !UPT ;  /* 0x00003fff05107892 */ /* 0x000fe2000f8ec03f */
[----:B-1----:R-:W-:Y:S06]  /*4f50*/  BAR.SYNC.DEFER_BLOCKING 0x0 ;  /* 0x0000000000007b1d */ /* 0x002fec0000010000 */
[----:B0-----:R-:W-:Y:S01]  /*4f60*/  WARPGROUP.ARRIVE ;  /* 0x00000000000079c5 */ /* 0x001fe20000000000 */
[----:B------:R-:W-:Y:S01]  /*4f70*/  UIADD3 UR8, UP0, UR16, 0x80, URZ ;  /* 0x0000008010087890 */ /* 0x000fe2000ff1e03f */
[----:B------:R0:W2:Y:S04]  /*4f80*/  LDG.E.U16 R11, desc[UR20][R12.64] ;  /* 0x000000140c0b7981 */ /* 0x0000a8000c1e1500 */
[----:B------:R-:W-:Y:S01]  /*4f90*/  HGMMA.64x128x16.F32.BF16 R24, gdesc[UR16].tnspA, RZ, !UPT ;  /* 0x21e00000101879f0 */ /* 0x000fe2000c7018ff */
[----:B------:R-:W-:-:S02]  /*4fa0*/  UMOV UR5, URZ ;  /* 0x0000003f00057c82 */ /* 0x000fc40008000000 */
[----:B------:R-:W-:Y:S01]  /*4fb0*/  UIADD3.X UR9, UR5, 0x40000040, URZ, UP0, !UPT ;  /* 0x4000004005097890 */ /* 0x000fe200087fe43f */
[C---:B------:R-:W-:Y:S02]  /*4fc0*/  IMAD.WIDE R20, R5.reuse, 0x2, R170 ;  /* 0x0000000205147825 */ /* 0x040fe400078e02aa */
[----:B------:R-:W3:Y:S02]  /*4fd0*/  LDL.64 R170, [R1+0x100] ;  /* 0x0001000001aa7983 */ /* 0x000ee40000100a00 */
[C---:B0-----:R-:W-:Y:S02]  /*4fe0*/  IMAD.WIDE R12, R5.reuse, 0x2, R172 ;  /* 0x00000002050c7825 */ /* 0x041fe400078e02ac */
[----:B------:R-:W4:Y:S02]  /*4ff0*/  LDL.64 R172, [R1+0x118] ;  /* 0x0001180001ac7983 */ /* 0x000f240000100a00 */
[C---:B------:R-:W-:Y:S02]  /*5000*/  IMAD.WIDE R14, R5.reuse, 0x2, R168 ;  /* 0x00000002050e7825 */ /* 0x040fe400078e02a8 */
[----:B------:R-:W5:Y:S02]  /*5010*/  LDG.E.U16 R12, desc[UR20][R12.64] ;  /* 0x000000140c0c7981 */ /* 0x000f64000c1e1500 */
[----:B------:R-:W-:-:S02]  /*5020*/  IMAD.WIDE R18, R5, 0x2, R166 ;  /* 0x0000000205127825 */ /* 0x000fc400078e02a6 */
[----:B------:R-:W5:Y:S02]  /*5030*/  LDG.E.U16 R14, desc[UR20][R14.64] ;  /* 0x000000140e0e7981 */ /* 0x000f64000c1e1500 */
[C---:B------:R-:W-:Y:S02]  /*5040*/  IMAD.WIDE R16, R5.reuse, 0x2, R164 ;  /* 0x0000000205107825 */ /* 0x040fe400078e02a4 */
[----:B------:R-:W2:Y:S04]  /*5050*/  LDL.64 R164, [R1+0x128] ;  /* 0x0001280001a47983 */ /* 0x000ea80000100a00 */
[----:B------:R0:W5:Y:S01]  /*5060*/  LDG.E.U16 R13, desc[UR20][R20.64] ;  /* 0x00000014140d7981 */ /* 0x000162000c1e1500 */
[----:B------:R-:W-:-:S03]  /*5070*/  IMAD.WIDE R152, R5, 0x2, R152 ;  /* 0x0000000205987825 */ /* 0x000fc600078e0298 */
[----:B------:R1:W5:Y:S01]  /*5080*/  LDG.E.U16 R15, desc[UR20][R18.64] ;  /* 0x00000014120f7981 */ /* 0x000362000c1e1500 */
[----:B------:R-:W-:-:S03]  /*5090*/  IMAD.WIDE R22, R5, 0x2, R158 ;  /* 0x0000000205167825 */ /* 0x000fc600078e029e */
[----:B------:R-:W3:Y:S01]  /*50a0*/  LDL.64 R166, [R1+0x140] ;  /* 0x0001400001a67983 */ /* 0x000ee20000100a00 */
[----:B------:R-:W-:Y:S01]  /*50b0*/  HGMMA.64x128x16.F32.BF16 R24, gdesc[UR8].tnspA, R24 ;  /* 0x21e00000081879f0 */ /* 0x000fe20008701818 */
[C---:B0-----:R-:W-:Y:S02]  /*50c0*/  IMAD.WIDE R20, R5.reuse, 0x2, R160 ;  /* 0x0000000205147825 */ /* 0x041fe400078e02a0 */
[----:B------:R-:W5:Y:S04]  /*50d0*/  LDL.64 R168, [R1+0xe8] ;  /* 0x0000e80001a87983 */ /* 0x000f680000100a00 */
[----:B------:R-:W5:Y:S01]  /*50e0*/  LDL.64 R160, [R1+0x168] ;  /* 0x0001680001a07983 */ /* 0x000f620000100a00 */
[----:B-1----:R-:W-:-:S03]  /*50f0*/  IMAD.WIDE R18, R5, 0x2, R162 ;  /* 0x0000000205127825 */ /* 0x002fc600078e02a2 */
[----:B------:R-:W5:Y:S04]  /*5100*/  LDG.E.U16 R20, desc[UR20][R20.64] ;  /* 0x0000001414147981 */ /* 0x000f68000c1e1500 */
[----:B------:R-:W5:Y:S01]  /*5110*/  LDG.E.U16 R18, desc[UR20][R18.64] ;  /* 0x0000001412127981 */ /* 0x000f62000c1e1500 */
[----:B------:R-:W-:-:S03]  /*5120*/  IMAD.WIDE R158, R5, 0x2, R220 ;  /* 0x00000002059e7825 */ /* 0x000fc600078e02dc */
[----:B------:R-:W5:Y:S04]  /*5130*/  LDL.64 R162, [R1+0x120] ;  /* 0x0001200001a27983 */ /* 0x000f680000100a00 */
[----:B------:R0:W5:Y:S04]  /*5140*/  LDG.E.U16 R21, desc[UR20][R22.64] ;  /* 0x0000001416157981 */ /* 0x000168000c1e1500 */
[----:B------:R1:W5:Y:S01]  /*5150*/  LDG.E.U16 R19, desc[UR20][R152.64] ;  /* 0x0000001498137981 */ /* 0x000362000c1e1500 */
[----:B------:R-:W-:Y:S02]  /*5160*/  UIADD3.64 UR24, UR8, 0x80, URZ ;  /* 0x0000008008187897 */ /* 0x000fe4000fffe03f */
[----:B------:R-:W-:Y:S01]  /*5170*/  UIADD3.64 UR28, UR8, 0x100, URZ ;  /* 0x00000100081c7897 */ /* 0x000fe2000fffe03f */
[C---:B------:R-:W-:Y:S01]  /*5180*/  IMAD.WIDE R154, R5.reuse, 0x2, R154 ;  /* 0x00000002059a7825 */ /* 0x040fe200078e029a */
[----:B------:R-:W-:Y:S01]  /*5190*/  UIADD3.64 UR32, UR8, 0x180, URZ ;  /* 0x0000018008207897 */ /* 0x000fe2000fffe03f */
[----:B------:R-:W5:Y:S02]  /*51a0*/  LDG.E.U16 R16, desc[UR20][R16.64] ;  /* 0x0000001410107981 */ /* 0x000f64000c1e1500 */
[----:B0-----:R-:W-:-:S04]  /*51b0*/  IMAD.WIDE R22, R5, 0x2, R156 ;  /* 0x0000000205167825 */ /* 0x001fc800078e029c */
[C---:B-1----:R-:W-:Y:S02]  /*51c0*/  IMAD.WIDE R152, R5.reuse, 0x2, R204 ;  /* 0x0000000205987825 */ /* 0x042fe400078e02cc */
[----:B------:R-:W5:Y:S02]  /*51d0*/  LDG.E.U16 R22, desc[UR20][R22.64] ;  /* 0x0000001416167981 */ /* 0x000f64000c1e1500 */
[C---:B------:R-:W-:Y:S02]  /*51e0*/  IMAD.WIDE R156, R5.reuse, 0x2, R190 ;  /* 0x00000002059c7825 */ /* 0x040fe400078e02be */
[----:B------:R-:W5:Y:S04]  /*51f0*/  LDG.E.U16 R152, desc[UR20][R152.64] ;  /* 0x0000001498987981 */ /* 0x000f68000c1e1500 */
[----:B------:R-:W5:Y:S04]  /*5200*/  LDG.E.U16 R17, desc[UR20][R154.64] ;  /* 0x000000149a117981 */ /* 0x000f68000c1e1500 */
[----:B------:R-:W5:Y:S04]  /*5210*/  LDG.E.U16 R23, desc[UR20][R158.64] ;  /* 0x000000149e177981 */ /* 0x000f68000c1e1500 */
[----:B------:R0:W5:Y:S02]  /*5220*/  LDG.E.U16 R153, desc[UR20][R156.64] ;  /* 0x000000149c997981 */ /* 0x000164000c1e1500 */
[----:B0-----:R-:W-:-:S02]  /*5230*/  IMAD.WIDE R156, R5, 0x2, R202 ;  /* 0x00000002059c7825 */ /* 0x001fc400078e02ca */
[----:B------:R-:W5:Y:S04]  /*5240*/  LDL.64 R202, [R1+0xc8] ;  /* 0x0000c80001ca7983 */ /* 0x000f680000100a00 */
[----:B------:R-:W5:Y:S01]  /*5250*/  LDG.E.U16 R156, desc[UR20][R156.64] ;  /* 0x000000149c9c7981 */ /* 0x000f62000c1e1500 */
[----:B------:R-:W-:-:S03]  /*5260*/  IMAD.WIDE R158, R5, 0x2, R174 ;  /* 0x00000002059e7825 */ /* 0x000fc600078e02ae */
[----:B------:R-:W5:Y:S04]  /*5270*/  LDL.64 R174, [R1+0xd8] ;  /* 0x0000d80001ae7983 */ /* 0x000f680000100a00 */
[----:B------:R0:W5:Y:S02]  /*5280*/  LDG.E.U16 R157, desc[UR20][R158.64] ;  /* 0x000000149e9d7981 */ /* 0x000164000c1e1500 */
[C---:B0-----:R-:W-:Y:S02]  /*5290*/  IMAD.WIDE R158, R5.reuse, 0x2, R214 ;  /* 0x00000002059e7825 */ /* 0x041fe400078e02d6 */
[----:B------:R-:W5:Y:S01]  /*52a0*/  LDL.64 R214, [R1+0xb8] ;  /* 0x0000b80001d67983 */ /* 0x000f620000100a00 */
[----:B------:R-:W-:Y:S01]  /*52b0*/  HGMMA.64x128x16.F32.BF16 R24, gdesc[UR24].tnspA, R24 ;  /* 0x21e00000181879f0 */ /* 0x000fe20008701818 */
[----:B------:R-:W-:-:S02]  /*52c0*/  IMAD.WIDE R154, R5, 0x2, R182 ;  /* 0x00000002059a7825 */ /* 0x000fc400078e02b6 */
[----:B------:R-:W5:Y:S04]  /*52d0*/  LDG.E.U16 R158, desc[UR20][R158.64] ;  /* 0x000000149e9e7981 */ /* 0x000f68000c1e1500 */
[----:B------:R-:W5:Y:S05]  /*52e0*/  LDG.E.U16 R154, desc[UR20][R154.64] ;  /* 0x000000149a9a7981 */ /* 0x000f6a000c1e1500 */
[----:B------:R-:W-:Y:S01]  /*52f0*/  HGMMA.64x128x16.F32.BF16 R24, gdesc[UR28].tnspA, R24 ;  /* 0x21e000001c1879f0 */ /* 0x000fe20008701818 */
[----:B--2---:R-:W-:-:S04]  /*5300*/  IMAD.WIDE R164, R5, 0x2, R164 ;  /* 0x0000000205a47825 */ /* 0x004fc800078e02a4 */
[----:B---3--:R-:W-:-:S04]  /*5310*/  IMAD.WIDE R166, R5, 0x2, R166 ;  /* 0x0000000205a67825 */ /* 0x008fc800078e02a6 */
[C---:B------:R-:W-:Y:S01]  /*5320*/  IMAD.WIDE R170, R5.reuse, 0x2, R170 ;  /* 0x0000000205aa7825 */ /* 0x040fe200078e02aa */
[----:B------:R0:W2:Y:S03]  /*5330*/  LDG.E.U16 R159, desc[UR20][R166.64] ;  /* 0x00000014a69f7981 */ /* 0x0000a6000c1e1500 */
[----:B----4-:R-:W-:-:S04]  /*5340*/  IMAD.WIDE R172, R5, 0x2, R172 ;  /* 0x0000000205ac7825 */ /* 0x010fc800078e02ac */
[C---:B0-----:R-:W-:Y:S02]  /*5350*/  IMAD.WIDE R166, R5.reuse, 0x2, R210 ;  /* 0x0000000205a67825 */ /* 0x041fe400078e02d2 */
[----:B------:R-:W3:Y:S04]  /*5360*/  LDL.64 R210, [R1+0x88] ;  /* 0x0000880001d27983 */ /* 0x000ee80000100a00 */
[----:B------:R-:W4:Y:S01]  /*5370*/  LDG.E.U16 R166, desc[UR20][R166.64] ;  /* 0x00000014a6a67981 */ /* 0x000f22000c1e1500 */
[----:B------:R-:W-:Y:S01]  /*5380*/  HGMMA.64x128x16.F32.BF16 R24, gdesc[UR32].tnspA, R24 ;  /* 0x21e00000201879f0 */ /* 0x000fe20008701818 */
[----:B-----5:R-:W-:-:S05]  /*5390*/  IMAD.WIDE R160, R5, 0x2, R160 ;  /* 0x0000000205a07825 */ /* 0x020fca00078e02a0 */
[----:B------:R0:W5:Y:S02]  /*53a0*/  LDG.E.U16 R155, desc[UR20][R160.64] ;  /* 0x00000014a09b7981 */ /* 0x000164000c1e1500 */
[C---:B0-----:R-:W-:Y:S02]  /*53b0*/  IMAD.WIDE R160, R5.reuse, 0x2, R200 ;  /* 0x0000000205a07825 */ /* 0x041fe400078e02c8 */
[----:B------:R-:W2:Y:S04]  /*53c0*/  LDL.64 R200, [R1+0xa8] ;  /* 0x0000a80001c87983 */ /* 0x000ea80000100a00 */
[----:B------:R-:W4:Y:S01]  /*53d0*/  LDG.E.U16 R160, desc[UR20][R160.64] ;  /* 0x00000014a0a07981 */ /* 0x000f22000c1e1500 */
[----:B------:R-:W-:-:S04]  /*53e0*/  IMAD.WIDE R162, R5, 0x2, R162 ;  /* 0x0000000205a27825 */ /* 0x000fc800078e02a2 */
[C---:B------:R-:W-:Y:S02]  /*53f0*/  IMAD.WIDE R168, R5.reuse, 0x2, R168 ;  /* 0x0000000205a87825 */ /* 0x040fe400078e02a8 */
[----:B------:R-:W4:Y:S04]  /*5400*/  LDG.E.U16 R162, desc[UR20][R162.64] ;  /* 0x00000014a2a27981 */ /* 0x000f28000c1e1500 */
[----:B------:R0:W4:Y:S04]  /*5410*/  LDG.E.U16 R161, desc[UR20][R164.64] ;  /* 0x00000014a4a17981 */ /* 0x000128000c1e1500 */
[----:B------:R1:W4:Y:S04]  /*5420*/  LDG.E.U16 R167, desc[UR20][R168.64] ;  /* 0x00000014a8a77981 */ /* 0x000328000c1e1500 */
[----:B------:R1:W4:Y:S01]  /*5430*/  LDG.E.U16 R163, desc[UR20][R172.64] ;  /* 0x00000014aca37981 */ /* 0x000322000c1e1500 */
[----:B0-----:R-:W-:-:S03]  /*5440*/  IMAD.WIDE R164, R5, 0x2, R198 ;  /* 0x0000000205a47825 */ /* 0x001fc600078e02c6 */
[----:B------:R-:W3:Y:S04]  /*5450*/  LDL.64 R198, [R1+0x98] ;  /* 0x0000980001c67983 */ /* 0x000ee80000100a00 */
[----:B------:R-:W4:Y:S01]  /*5460*/  LDG.E.U16 R164, desc[UR20][R164.64] ;  /* 0x00000014a4a47981 */ /* 0x000f22000c1e1500 */
[----:B-1----:R-:W-:-:S03]  /*5470*/  IMAD.WIDE R168, R5, 0x2, R206 ;  /* 0x0000000205a87825 */ /* 0x002fc600078e02ce */
[----:B------:R-:W5:Y:S01]  /*5480*/  LDL.64 R206, [R1+0x80] ;  /* 0x0000800001ce7983 */ /* 0x000f620000100a00 */
[----:B------:R-:W-:-:S03]  /*5490*/  IMAD.WIDE R172, R5, 0x2, R222 ;  /* 0x0000000205ac7825 */ /* 0x000fc600078e02de */
[----:B------:R-:W4:Y:S04]  /*54a0*/  LDG.E.U16 R168, desc[UR20][R168.64] ;  /* 0x00000014a8a87981 */ /* 0x000f28000c1e1500 */
[----:B------:R0:W4:Y:S01]  /*54b0*/  LDG.E.U16 R165, desc[UR20][R170.64] ;  /* 0x00000014aaa57981 */ /* 0x000122000c1e1500 */
[----:B------:R-:W-:-:S03]  /*54c0*/  IMAD.WIDE R174, R5, 0x2, R174 ;  /* 0x0000000205ae7825 */ /* 0x000fc600078e02ae */
[----:B------:R-:W4:Y:S04]  /*54d0*/  LDL.64 R222, [R1+0x40] ;  /* 0x0000400001de7983 */ /* 0x000f280000100a00 */
[----:B------:R1:W4:Y:S01]  /*54e0*/  LDG.E.U16 R169, desc[UR20][R174.64] ;  /* 0x00000014aea97981 */ /* 0x000322000c1e1500 */
[----:B0-----:R-:W-:-:S03]  /*54f0*/  IMAD.WIDE R170, R5, 0x2, R202 ;  /* 0x0000000205aa7825 */ /* 0x001fc600078e02ca */
[----:B------:R-:W4:Y:S04]  /*5500*/  LDL.64 R202, [R1+0x78] ;  /* 0x0000780001ca7983 */ /* 0x000f280000100a00 */
[----:B------:R-:W4:Y:S01]  /*5510*/  LDG.E.U16 R170, desc[UR20][R170.64] ;  /* 0x00000014aaaa7981 */ /* 0x000f22000c1e1500 */
[----:B-1----:R-:W-:-:S03]  /*5520*/  IMAD.WIDE R174, R5, 0x2, R218 ;  /* 0x0000000205ae7825 */ /* 0x002fc600078e02da */
[----:B------:R-:W4:Y:S01]  /*5530*/  LDL.64 R218, [R1+0x38] ;  /* 0x0000380001da7983 */ /* 0x000f220000100a00 */
[----:B------:R-:W-:Y:S02]  /*5540*/  UIADD3.64 UR36, UR8, 0x200, URZ ;  /* 0x0000020008247897 */ /* 0x000fe4000fffe03f */
[----:B------:R-:W-:Y:S01]  /*5550*/  UIADD3.64 UR40, UR8, 0x280, URZ ;  /* 0x0000028008287897 */ /* 0x000fe2000fffe03f */
[----:B------:R-:W4:Y:S04]  /*5560*/  LDG.E.U16 R174, desc[UR20][R174.64] ;  /* 0x00000014aeae7981 */ /* 0x000f28000c1e1500 */
[----:B------:R0:W4:Y:S02]  /*5570*/  LDG.E.U16 R171, desc[UR20][R172.64] ;  /* 0x00000014acab7981 */ /* 0x000124000c1e1500 */
[----:B0-----:R-:W-:-:S02]  /*5580*/  IMAD.WIDE R172, R5, 0x2, R214 ;  /* 0x0000000205ac7825 */ /* 0x001fc400078e02d6 */
[----:B------:R-:W4:Y:S01]  /*5590*/  LDL.64 R214, [R1+0x58] ;  /* 0x0000580001d67983 */ /* 0x000f220000100a00 */
[----:B------:R-:W-:-:S03]  /*55a0*/  UIADD3.64 UR12, UR8, 0x300, URZ ;  /* 0x00000300080c7897 */ /* 0x000fc6000fffe03f */
[----:B------:R-:W4:Y:S01]  /*55b0*/  LDG.E.U16 R172, desc[UR20][R172.64] ;  /* 0x00000014acac7981 */ /* 0x000f22000c1e1500 */
[----:B------:R-:W-:-:S12]  /*55c0*/  HGMMA.64x128x16.F32.BF16 R24, gdesc[UR36].tnspA, R24 ;  /* 0x21e00000241879f0 */ /* 0x000fd80008701818 */
[----:B------:R-:W-:-:S12]  /*55d0*/  HGMMA.64x128x16.F32.BF16 R24, gdesc[UR40].tnspA, R24 ;  /* 0x21e00000281879f0 */ /* 0x000fd80008701818 */
[----:B------:R-:W-:Y:S01]  /*55e0*/  HGMMA.64x128x16.F32.BF16 R24, gdesc[UR12].tnspA, R24, gsb0 ;  /* 0x21e000000c1879f0 */ /* 0x000fe20008001818 */
[----:B--2---:R-:W-:-:S05]  /*55f0*/  IMAD.WIDE R200, R5, 0x2, R200 ;  /* 0x0000000205c87825 */ /* 0x004fca00078e02c8 */
[----:B------:R5:W2:Y:S01]  /*5600*/  LDG.E.U16 R173, desc[UR20][R200.64] ;  /* 0x00000014c8ad7981 */ /* 0x000aa2000c1e1500 */
[----:B---3--:R-:W-:-:S05]  /*5610*/  IMAD.WIDE R198, R5, 0x2, R198 ;  /* 0x0000000205c67825 */ /* 0x008fca00078e02c6 */
[----:B------:R0:W3:Y:S01]  /*5620*/  LDG.E.U16 R175, desc[UR20][R198.64] ;  /* 0x00000014c6af7981 */ /* 0x0000e2000c1e1500 */
[----:B-----5:R-:W-:-:S05]  /*5630*/  IMAD.WIDE R200, R5, 0x2, R206 ;  /* 0x0000000205c87825 */ /* 0x020fca00078e02ce */
[----:B------:R-:W5:Y:S01]  /*5640*/  LDG.E.U16 R207, desc[UR20][R200.64] ;  /* 0x00000014c8cf7981 */ /* 0x000f62000c1e1500 */
[----:B0-----:R-:W-:-:S05]  /*5650*/  IMAD.WIDE R198, R5, 0x2, R210 ;  /* 0x0000000205c67825 */ /* 0x001fca00078e02d2 */
[----:B------:R0:W3:Y:S01]  /*5660*/  LDG.E.U16 R206, desc[UR20][R198.64] ;  /* 0x00000014c6ce7981 */ /* 0x0000e2000c1e1500 */
[----:B----4-:R-:W-:-:S04]  /*5670*/  IMAD.WIDE R202, R5, 0x2, R202 ;  /* 0x0000000205ca7825 */ /* 0x010fc800078e02ca */
[C---:B0-----:R-:W-:Y:S01]  /*5680*/  IMAD.WIDE R198, R5.reuse, 0x2, R240 ;  /* 0x0000000205c67825 */ /* 0x041fe200078e02f0 */
[----:B------:R-:W4:Y:S03]  /*5690*/  LDG.E.U16 R210, desc[UR20][R202.64] ;  /* 0x00000014cad27981 */ /* 0x000f26000c1e1500 */
[C---:B------:R-:W-:Y:S01]  /*56a0*/  IMAD.WIDE R200, R5.reuse, 0x2, R238 ;  /* 0x0000000205c87825 */ /* 0x040fe200078e02ee */
[----:B------:R0:W5:Y:S03]  /*56b0*/  LDG.E.U16 R211, desc[UR20][R198.64] ;  /* 0x00000014c6d37981 */ /* 0x000166000c1e1500 */
[----:B0-----:R-:W-:-:S04]  /*56c0*/  IMAD.WIDE R198, R5, 0x2, R236 ;  /* 0x0000000205c67825 */ /* 0x001fc800078e02ec */
[C---:B------:R-:W-:Y:S02]  /*56d0*/  IMAD.WIDE R202, R5.reuse, 0x2, R214 ;  /* 0x0000000205ca7825 */ /* 0x040fe400078e02d6 */
[----:B------:R0:W4:Y:S04]  /*56e0*/  LDG.E.U16 R214, desc[UR20][R200.64] ;  /* 0x00000014c8d67981 */ /* 0x000128000c1e1500 */
[----:B------:R1:W4:Y:S01]  /*56f0*/  LDG.E.U16 R215, desc[UR20][R202.64] ;  /* 0x00000014cad77981 */ /* 0x000322000c1e1500 */
[----:B0-----:R-:W-:-:S04]  /*5700*/  IMAD.WIDE R200, R5, 0x2, R222 ;  /* 0x0000000205c87825 */ /* 0x001fc800078e02de */
[C---:B-1----:R-:W-:Y:S02]  /*5710*/  IMAD.WIDE R202, R5.reuse, 0x2, R218 ;  /* 0x0000000205ca7825 */ /* 0x042fe400078e02da */
[----:B------:R0:W4:Y:S04]  /*5720*/  LDG.E.U16 R218, desc[UR20][R198.64] ;  /* 0x00000014c6da7981 */ /* 0x000128000c1e1500 */
[----:B------:R1:W4:Y:S04]  /*5730*/  LDG.E.U16 R219, desc[UR20][R200.64] ;  /* 0x00000014c8db7981 */ /* 0x000328000c1e1500 */
[----:B------:R1:W4:Y:S01]  /*5740*/  LDG.E.U16 R222, desc[UR20][R202.64] ;  /* 0x00000014cade7981 */ /* 0x000322000c1e1500 */
[----:B0-----:R-:W-:-:S04]  /*5750*/  IMAD.WIDE R198, R5, 0x2, R234 ;  /* 0x0000000205c67825 */ /* 0x001fc800078e02ea */
[C---:B-1----:R-:W-:Y:S01]  /*5760*/  IMAD.WIDE R200, R5.reuse, 0x2, R232 ;  /* 0x0000000205c87825 */ /* 0x042fe200078e02e8 */
[----:B------:R0:W4:Y:S03]  /*5770*/  LDG.E.U16 R223, desc[UR20][R198.64] ;  /* 0x00000014c6df7981 */ /* 0x000126000c1e1500 */
[C---:B------:R-:W-:Y:S02]  /*5780*/  IMAD.WIDE R202, R5.reuse, 0x2, R226 ;  /* 0x0000000205ca7825 */ /* 0x040fe400078e02e2 */
[----:B------:R1:W4:Y:S04]  /*5790*/  LDG.E.U16 R226, desc[UR20][R200.64] ;  /* 0x00000014c8e27981 */ /* 0x000328000c1e1500 */
[----:B------:R1:W4:Y:S01]  /*57a0*/  LDG.E.U16 R227, desc[UR20][R202.64] ;  /* 0x00000014cae37981 */ /* 0x000322000c1e1500 */
[----:B0-----:R-:W-:-:S04]  /*57b0*/  IMAD.WIDE R198, R5, 0x2, R230 ;  /* 0x0000000205c67825 */ /* 0x001fc800078e02e6 */
[C---:B-1----:R-:W-:Y:S02]  /*57c0*/  IMAD.WIDE R200, R5.reuse, 0x2, R228 ;  /* 0x0000000205c87825 */ /* 0x042fe400078e02e4 */
[----:B------:R0:W4:Y:S02]  /*57d0*/  LDG.E.U16 R228, desc[UR20][R198.64] ;  /* 0x00000014c6e47981 */ /* 0x000124000c1e1500 */
[C---:B------:R-:W-:Y:S02]  /*57e0*/  IMAD.WIDE R202, R5.reuse, 0x2, R224 ;  /* 0x0000000205ca7825 */ /* 0x040fe400078e02e0 */
[----:B------:R1:W4:Y:S04]  /*57f0*/  LDG.E.U16 R229, desc[UR20][R200.64] ;  /* 0x00000014c8e57981 */ /* 0x000328000c1e1500 */
[----:B------:R1:W4:Y:S01]  /*5800*/  LDG.E.U16 R230, desc[UR20][R202.64] ;  /* 0x00000014cae67981 */ /* 0x000322000c1e1500 */
[----:B0-----:R-:W-:-:S04]  /*5810*/  IMAD.WIDE R198, R5, 0x2, R216 ;  /* 0x0000000205c67825 */ /* 0x001fc800078e02d8 */
[C---:B-1----:R-:W-:Y:S01]  /*5820*/  IMAD.WIDE R200, R5.reuse, 0x2, R212 ;  /* 0x0000000205c87825 */ /* 0x042fe200078e02d4 */
[----:B------:R0:W4:Y:S03]  /*5830*/  LDG.E.U16 R231, desc[UR20][R198.64] ;  /* 0x00000014c6e77981 */ /* 0x000126000c1e1500 */
[C---:B------:R-:W-:Y:S01]  /*5840*/  IMAD.WIDE R202, R5.reuse, 0x2, R208 ;  /* 0x0000000205ca7825 */ /* 0x040fe200078e02d0 */
        /* <DEDUP_REMOVED lines=16> */
[----:B------:R-:W-:Y:S02]  /*5950*/  WARPGROUP.DEPBAR.LE gsb0, 0x0 ;  /* 0x00008000000079c5 */ /* 0x000fe40000010000 */
[----:B------:R0:W4:Y:S01]  /*5960*/  LDG.E.U16 R198, desc[UR20][R198.64] ;  /* 0x00000014c6c67981 */ /* 0x000122000c1e1500 */
[----:B--2---:R-:W-:-:S03]  /*5970*/  IMAD.WIDE R202, R5, 0x2, R176 ;  /* 0x0000000205ca7825 */ /* 0x004fc600078e02b0 */
[----:B------:R-:W2:Y:S04]  /*5980*/  LDG.E.U16 R200, desc[UR20][R200.64] ;  /* 0x00000014c8c87981 */ /* 0x000ea8000c1e1500 */
[----:B------:R-:W2:Y:S01]  /*5990*/  LDG.E.U16 R202, desc[UR20][R202.64] ;  /* 0x00000014caca7981 */ /* 0x000ea2000c1e1500 */
[----:B------:R-:W-:Y:S06]  /*59a0*/  BAR.SYNC.DEFER_BLOCKING 0x0 ;  /* 0x0000000000007b1d */ /* 0x000fec0000010000 */
[----:B------:R1:W-:Y:S04]  /*59b0*/  STS.U16 [R7+UR7+0x8000], R11 ;  /* 0x0080000b07007988 */ /* 0x0003e80008000407 */
[----:B------:R0:W-:Y:S01]  /*59c0*/  STS.U16 [R7+UR7+0x8400], R12 ;  /* 0x0084000c07007988 */ /* 0x0001e20008000407 */
[----:B-1----:R-:W-:-:S03]  /*59d0*/  FMUL R11, R24, UR23 ;  /* 0x00000017180b7c20 */ /* 0x002fc60008400000 */
[----:B------:R-:W-:Y:S01]  /*59e0*/  STS.U16 [R7+UR7+0x8800], R13 ;  /* 0x0088000d07007988 */ /* 0x000fe20008000407 */
[----:B0-----:R-:W-:-:S03]  /*59f0*/  FMUL R12, R25, UR23 ;  /* 0x00000017190c7c20 */ /* 0x001fc60008400000 */
[----:B------:R-:W-:Y:S04]  /*5a00*/  STS.U16 [R7+UR7+0x8c00], R14 ;  /* 0x008c000e07007988 */ /* 0x000fe80008000407 */
[----:B------:R-:W-:Y:S01]  /*5a10*/  STS.U16 [R7+UR7+0x9000], R15 ;  /* 0x0090000f07007988 */ /* 0x000fe20008000407 */
[----:B------:R-:W-:-:S03]  /*5a20*/  FMNMX R11, R11, R12, !PT ;  /* 0x0000000c0b0b7209 */ /* 0x000fc60007800000 */
        /* <DEDUP_REMOVED lines=11> */
[----:B0-----:R-:W-:-:S05]  /*5ae0*/  FMUL R7, R28, UR23 ;  /* 0x000000171c077c20 */ /* 0x001fca0008400000 */
[----:B------:R-:W-:Y:S01]  /*5af0*/  FMNMX R7, R7, R11, !PT ;  /* 0x0000000b07077209 */ /* 0x000fe20007800000 */
[----:B------:R-:W-:-:S05]  /*5b00*/  FMUL R11, R29, UR23 ;  /* 0x000000171d0b7c20 */ /* 0x000fca0008400000 */
        /* <DEDUP_REMOVED lines=57> */
[----:B------:R-:W-:Y:S01]  /*5ea0*/  FMUL R12, R26, UR23 ;  /* 0x000000171a0c7c20 */ /* 0x000fe20008400000 */
[----:B------:R-:W-:-:S03]  /*5eb0*/  FMUL R13, R27, UR23 ;  /* 0x000000171b0d7c20 */ /* 0x000fc60008400000 */
[----:B------:R-:W0:Y:S02]  /*5ec0*/  SHFL.BFLY PT, R7, R11, 0x2, 0x1f ;  /* 0x0c401f000b077f89 */ /* 0x000e2400000e0000 */
[----:B------:R-:W-:Y:S01]  /*5ed0*/  FMNMX R12, R12, R13, !PT ;  /* 0x0000000d0c0c7209 */ /* 0x000fe20007800000 */
[----:B------:R-:W-:-:S05]  /*5ee0*/  FMUL R13, R30, UR23 ;  /* 0x000000171e0d7c20 */ /* 0x000fca0008400000 */
[----:B------:R-:W-:Y:S01]  /*5ef0*/  FMNMX R12, R13, R12, !PT ;  /* 0x0000000c0d0c7209 */ /* 0x000fe20007800000 */
[----:B------:R-:W-:-:S05]  /*5f00*/  FMUL R13, R31, UR23 ;  /* 0x000000171f0d7c20 */ /* 0x000fca0008400000 */
[----:B------:R-:W-:Y:S01]  /*5f10*/  FMNMX R12, R13, R12, !PT ;  /* 0x0000000c0d0c7209 */ /* 0x000fe20007800000 */
[----:B------:R-:W-:-:S05]  /*5f20*/  FMUL R13, R34, UR23 ;  /* 0x00000017220d7c20 */ /* 0x000fca0008400000 */
[----:B------:R-:W-:Y:S02]  /*5f30*/  FMNMX R12, R13, R12, !PT ;  /* 0x0000000c0d0c7209 */ /* 0x000fe40007800000 */
[----:B0-----:R-:W-:Y:S01]  /*5f40*/  FMNMX R7, R11, R7, !PT ;  /* 0x000000070b077209 */ /* 0x001fe20007800000 */
[----:B------:R-:W-:Y:S01]  /*5f50*/  FMUL R11, R35, UR23 ;  /* 0x00000017230b7c20 */ /* 0x000fe20008400000 */
[----:B------:R-:W-:-:S04]  /*5f60*/  FMUL R13, R38, UR23 ;  /* 0x00000017260d7c20 */ /* 0x000fc80008400000 */
[----:B------:R-:W-:Y:S02]  /*5f70*/  FMNMX R12, R11, R12, !PT ;  /* 0x0000000c0b0c7209 */ /* 0x000fe40007800000 */
        /* <DEDUP_REMOVED lines=9> */
[----:B------:R-:W-:-:S05]  /*6010*/  FMUL R7, R46, UR23 ;  /* 0x000000172e077c20 */ /* 0x000fca0008400000 */
[----:B------:R-:W-:Y:S01]  /*6020*/  FMNMX R13, R7, R13, !PT ;  /* 0x0000000d070d7209 */ /* 0x000fe20007800000 */
[----:B------:R-:W-:Y:S01]  /*6030*/  FMUL R7, R47, UR23 ;  /* 0x000000172f077c20 */ /* 0x000fe20008400000 */
[----:B------:R-:W-:Y:S01]  /*6040*/  FMNMX R12, R11, R3, !PT ;  /* 0x000000030b0c7209 */ /* 0x000fe20007800000 */
[----:B------:R-:W-:-:S03]  /*6050*/  FMUL R11, R50, UR23 ;  /* 0x00000017320b7c20 */ /* 0x000fc60008400000 */
        /* <DEDUP_REMOVED lines=17> */
[----:B------:R-:W-:Y:S01]  /*6170*/  FMUL R22, R67, UR23 ;  /* 0x0000001743167c20 */ /* 0x000fe20008400000 */
[--C-:B------:R-:W-:Y:S02]  /*6180*/  FFMA R24, R24, UR23, -R12.reuse ;  /* 0x0000001718187c23 */ /* 0x100fe4000800080c */
[----:B------:R-:W-:Y:S01]  /*6190*/  FMNMX R21, R21, R20, !PT ;  /* 0x0000001415157209 */ /* 0x000fe20007800000 */
[----:B------:R-:W-:Y:S01]  /*61a0*/  FMUL R23, R70, UR23 ;  /* 0x0000001746177c20 */ /* 0x000fe20008400000 */
[----:B------:R-:W-:Y:S02]  /*61b0*/  FMUL R7, R24, 1.4426950216293334961 ;  /* 0x3fb8aa3b18077820 */ /* 0x000fe40000400000 */
[----:B------:R-:W-:Y:S01]  /*61c0*/  FMNMX R22, R22, R21, !PT ;  /* 0x0000001516167209 */ /* 0x000fe20007800000 */
[----:B------:R-:W-:Y:S01]  /*61d0*/  FFMA R25, R25, UR23, -R12 ;  /* 0x0000001719197c23 */ /* 0x000fe2000800080c */
[----:B------:R-:W-:-:S02]  /*61e0*/  FMUL R24, R71, UR23 ;  /* 0x0000001747187c20 */ /* 0x000fc40008400000 */
[----:B------:R-:W-:Y:S01]  /*61f0*/  FMNMX R23, R23, R22, !PT ;  /* 0x0000001617177209 */ /* 0x000fe20007800000 */
[----:B------:R-:W-:Y:S01]  /*6200*/  FMUL R11, R25, 1.4426950216293334961 ;  /* 0x3fb8aa3b190b7820 */ /* 0x000fe20000400000 */
[----:B------:R-:W-:Y:S02]  /*6210*/  FMUL R25, R74, UR23 ;  /* 0x000000174a197c20 */ /* 0x000fe40008400000 */
[----:B------:R-:W-:-:S04]  /*6220*/  FMNMX R24, R24, R23, !PT ;  /* 0x0000001718187209 */ /* 0x000fc80007800000 */
[----:B------:R-:W-:Y:S01]  /*6230*/  FMNMX R24, R25, R24, !PT ;  /* 0x0000001819187209 */ /* 0x000fe20007800000 */
[----:B------:R-:W-:-:S05]  /*6240*/  FMUL R25, R75, UR23 ;  /* 0x000000174b197c20 */ /* 0x000fca0008400000 */
[----:B------:R-:W-:Y:S01]  /*6250*/  FMNMX R24, R25, R24, !PT ;  /* 0x0000001819187209 */ /* 0x000fe20007800000 */
[----:B------:R-:W-:Y:S01]  /*6260*/  FMUL R25, R78, UR23 ;  /* 0x000000174e197c20 */ /* 0x000fe20008400000 */
[----:B------:R-:W-:-:S04]  /*6270*/  FFMA R28, R28, UR23, -R12 ;  /* 0x000000171c1c7c23 */ /* 0x000fc8000800080c */
[----:B------:R-:W-:Y:S01]  /*6280*/  FMNMX R24, R25, R24, !PT ;  /* 0x0000001819187209 */ /* 0x000fe20007800000 */
[----:B------:R-:W-:Y:S01]  /*6290*/  FMUL R25, R79, UR23 ;  /* 0x000000174f197c20 */ /* 0x000fe20008400000 */
[----:B------:R-:W-:Y:S01]  /*62a0*/  FMUL R13, R28, 1.4426950216293334961 ;  /* 0x3fb8aa3b1c0d7820 */ /* 0x000fe20000400000 */
[----:B------:R-:W-:-:S03]  /*62b0*/  FFMA R28, R56, UR23, -R12 ;  /* 0x00000017381c7c23 */ /* 0x000fc6000800080c */
[----:B------:R-:W-:Y:S01]  /*62c0*/  FMNMX R24, R25, R24, !PT ;  /* 0x0000001819187209 */ /* 0x000fe20007800000 */
[----:B------:R-:W-:Y:S01]  /*62d0*/  FMUL R25, R82, UR23 ;  /* 0x0000001752197c20 */ /* 0x000fe20008400000 */
[----:B------:R-:W-:Y:S01]  /*62e0*/  FFMA R29, R29, UR23, -R12 ;  /* 0x000000171d1d7c23 */ /* 0x000fe2000800080c */
[----:B------:R-:W-:-:S03]  /*62f0*/  FMUL R28, R28, 1.4426950216293334961 ;  /* 0x3fb8aa3b1c1c7820 */ /* 0x000fc60000400000 */
[----:B------:R-:W-:Y:S01]  /*6300*/  FMNMX R24, R25, R24, !PT ;  /* 0x0000001819187209 */ /* 0x000fe20007800000 */
[----:B------:R-:W-:Y:S01]  /*6310*/  FMUL R25, R83, UR23 ;  /* 0x0000001753197c20 */ /* 0x000fe20008400000 */
[----:B------:R-:W-:Y:S01]  /*6320*/  FMUL R14, R29, 1.4426950216293334961 ;  /* 0x3fb8aa3b1d0e7820 */ /* 0x000fe20000400000 */
[--C-:B------:R-:W-:Y:S02]  /*6330*/  FFMA R29, R57, UR23, -R12.reuse ;  /* 0x00000017391d7c23 */ /* 0x100fe4000800080c */
[----:B------:R0:W-:Y:S01]  /*6340*/  MUFU.EX2 R57, R28 ;  /* 0x0000001c00397308 */ /* 0x0001e20000000800 */
[----:B------:R-:W-:Y:S01]  /*6350*/  FMNMX R24, R25, R24, !PT ;  /* 0x0000001819187209 */ /* 0x000fe20007800000 */
[----:B------:R-:W-:Y:S01]  /*6360*/  FMUL R25, R86, UR23 ;  /* 0x0000001756197c20 */ /* 0x000fe20008400000 */
[----:B------:R-:W-:Y:S01]  /*6370*/  FMUL R29, R29, 1.4426950216293334961 ;  /* 0x3fb8aa3b1d1d7820 */ /* 0x000fe20000400000 */
[----:B0-----:R-:W-:-:S03]  /*6380*/  FFMA R28, R60, UR23, -R12 ;  /* 0x000000173c1c7c23 */ /* 0x001fc6000800080c */
[----:B------:R-:W-:Y:S01]  /*6390*/  FMNMX R24, R25, R24, !PT ;  /* 0x0000001819187209 */ /* 0x000fe20007800000 */
[----:B------:R0:W-:Y:S01]  /*63a0*/  MUFU.EX2 R60, R29 ;  /* 0x0000001d003c7308 */ /* 0x0001e20000000800 */
[----:B------:R-:W-:Y:S01]  /*63b0*/  FMUL R28, R28, 1.4426950216293334961 ;  /* 0x3fb8aa3b1c1c7820 */ /* 0x000fe20000400000 */
[----:B------:R-:W-:Y:S01]  /*63c0*/  FMUL R25, R87, UR23 ;  /* 0x0000001757197c20 */ /* 0x000fe20008400000 */
[----:B0-----:R-:W-:-:S05]  /*63d0*/  FFMA R29, R61, UR23, -R12 ;  /* 0x000000173d1d7c23 */ /* 0x001fca000800080c */
[----:B------:R0:W-:Y:S01]  /*63e0*/  MUFU.EX2 R61, R28 ;  /* 0x0000001c003d7308 */ /* 0x0001e20000000800 */
[----:B------:R-:W-:Y:S01]  /*63f0*/  FMNMX R24, R25, R24, !PT ;  /* 0x0000001819187209 */ /* 0x000fe20007800000 */
[----:B0-----:R-:W-:-:S04]  /*6400*/  FFMA R28, R64, UR23, -R12 ;  /* 0x00000017401c7c23 */ /* 0x001fc8000800080c */
[----:B------:R-:W-:Y:S01]  /*6410*/  FMUL R25, R28, 1.4426950216293334961 ;  /* 0x3fb8aa3b1c197820 */ /* 0x000fe20000400000 */
[----:B------:R-:W-:-:S03]  /*6420*/  FFMA R28, R65, UR23, -R12 ;  /* 0x00000017411c7c23 */ /* 0x000fc6000800080c */
[----:B------:R0:W-:Y:S01]  /*6430*/  MUFU.EX2 R65, R25 ;  /* 0x0000001900417308 */ /* 0x0001e20000000800 */
[----:B------:R-:W-:Y:S01]  /*6440*/  FMUL R29, R29, 1.4426950216293334961 ;  /* 0x3fb8aa3b1d1d7820 */ /* 0x000fe20000400000 */
[----:B------:R-:W-:Y:S01]  /*6450*/  FMUL R28, R28, 1.4426950216293334961 ;  /* 0x3fb8aa3b1c1c7820 */ /* 0x000fe20000400000 */
[----:B0-----:R-:W0:Y:S05]  /*6460*/  SHFL.BFLY PT, R25, R24, 0x2, 0x1f ;  /* 0x0c401f0018197f89 */ /* 0x001e2a00000e0000 */
[----:B------:R1:W-:Y:S02]  /*6470*/  MUFU.EX2 R64, R29 ;  /* 0x0000001d00407308 */ /* 0x0003e40000000800 */
[----:B-1----:R-:W-:-:S06]  /*6480*/  FFMA R29, R68, UR23, -R12 ;  /* 0x00000017441d7c23 */ /* 0x002fcc000800080c */
[----:B------:R1:W-:Y:S01]  /*6490*/  MUFU.EX2 R68, R28 ;  /* 0x0000001c00447308 */ /* 0x0003e20000000800 */
[----:B------:R-:W-:Y:S01]  /*64a0*/  FMUL R29, R29, 1.4426950216293334961 ;  /* 0x3fb8aa3b1d1d7820 */ /* 0x000fe20000400000 */
[----:B-1----:R-:W-:-:S06]  /*64b0*/  FFMA R28, R69, UR23, -R12 ;  /* 0x00000017451c7c23 */ /* 0x002fcc000800080c */
[----:B------:R1:W-:Y:S01]  /*64c0*/  MUFU.EX2 R69, R29 ;  /* 0x0000001d00457308 */ /* 0x0003e20000000800 */
[----:B------:R-:W-:Y:S01]  /*64d0*/  FMUL R28, R28, 1.4426950216293334961 ;  /* 0x3fb8aa3b1c1c7820 */ /* 0x000fe20000400000 */
[----:B0-----:R-:W-:Y:S01]  /*64e0*/  FMNMX R25, R24, R25, !PT ;  /* 0x0000001918197209 */ /* 0x001fe20007800000 */
[----:B-1----:R-:W-:-:S05]  /*64f0*/  FFMA R29, R72, UR23, -R12 ;  /* 0x00000017481d7c23 */ /* 0x002fca000800080c */
[----:B------:R0:W-:Y:S02]  /*6500*/  MUFU.EX2 R72, R28 ;  /* 0x0000001c00487308 */ /* 0x0001e40000000800 */
[----:B0-----:R-:W-:-:S04]  /*6510*/  FFMA R28, R73, UR23, -R12 ;  /* 0x00000017491c7c23 */ /* 0x001fc8000800080c */
[----:B------:R-:W-:Y:S01]  /*6520*/  FMUL R24, R28, 1.4426950216293334961 ;  /* 0x3fb8aa3b1c187820 */ /* 0x000fe20000400000 */
[----:B------:R-:W-:-:S03]  /*6530*/  FFMA R28, R76, UR23, -R12 ;  /* 0x000000174c1c7c23 */ /* 0x000fc6000800080c */
[----:B------:R0:W-:Y:S02]  /*6540*/  MUFU.EX2 R76, R24 ;  /* 0x00000018004c7308 */ /* 0x0001e40000000800 */
[----:B0-----:R-:W0:Y:S02]  /*6550*/  SHFL.BFLY PT, R24, R25, 0x1, 0x1f ;  /* 0x0c201f0019187f89 */ /* 0x001e2400000e0000 */
[----:B0-----:R-:W-:Y:S01]  /*6560*/  FMNMX R24, R25, R24, !PT ;  /* 0x0000001819187209 */ /* 0x001fe20007800000 */
[----:B------:R-:W-:-:S03]  /*6570*/  FFMA R25, R85, UR23, -R12 ;  /* 0x0000001755197c23 */ /* 0x000fc6000800080c */
[----:B------:R-:W-:Y:S01]  /*6580*/  FMNMX R85, R24, R6, !PT ;  /* 0x0000000618557209 */ /* 0x000fe20007800000 */
[----:B------:R-:W-:-:S04]  /*6590*/  FADD R24, -R12, R3 ;  /* 0x000000030c187221 */ /* 0x000fc80000000100 */
[----:B------:R-:W-:Y:S01]  /*65a0*/  FMUL R24, R24, 1.4426950216293334961 ;  /* 0x3fb8aa3b18187820 */ /* 0x000fe20000400000 */
[----:B------:R-:W-:-:S03]  /*65b0*/  FMUL R25, R25, 1.4426950216293334961 ;  /* 0x3fb8aa3b19197820 */ /* 0x000fc60000400000 */
[----:B------:R0:W1:Y:S02]  /*65c0*/  MUFU.EX2 R199, R24 ;  /* 0x0000001800c77308 */ /* 0x0000640000000800 */
[----:B0-----:R-:W-:-:S06]  /*65d0*/  FFMA R24, R58, UR23, -R85 ;  /* 0x000000173a187c23 */ /* 0x001fcc0008000855 */
[----:B------:R0:W-:Y:S01]  /*65e0*/  MUFU.EX2 R3, R25 ;  /* 0x0000001900037308 */ /* 0x0001e20000000800 */
[----:B------:R-:W-:Y:S01]  /*65f0*/  FMUL R24, R24, 1.4426950216293334961 ;  /* 0x3fb8aa3b18187820 */ /* 0x000fe20000400000 */
        /* <DEDUP_REMOVED lines=15> */
[--C-:B0-----:R-:W-:Y:S01]  /*66f0*/  FFMA R24, R70, UR23, -R85.reuse ;  /* 0x0000001746187c23 */ /* 0x101fe20008000855 */
[----:B------:R-:W-:-:S05]  /*6700*/  FFMA R26, R26, UR23, -R85 ;  /* 0x000000171a1a7c23 */ /* 0x000fca0008000855 */
[----:B------:R0:W-:Y:S01]  /*6710*/  MUFU.EX2 R70, R25 ;  /* 0x0000001900467308 */ /* 0x0001e20000000800 */
[----:B------:R-:W-:Y:S01]  /*6720*/  FMUL R24, R24, 1.4426950216293334961 ;  /* 0x3fb8aa3b18187820 */ /* 0x000fe20000400000 */
[----:B------:R-:W-:Y:S04]  /*6730*/  STS.U16 [R8+UR7+0x8100], R155 ;  /* 0x0081009b08007988 */ /* 0x000fe80008000407 */
[----:B------:R-:W-:Y:S01]  /*6740*/  STS.U16 [R8+UR7+0x8500], R158 ;  /* 0x0085009e08007988 */ /* 0x000fe20008000407 */
[----:B0-----:R-:W-:-:S03]  /*6750*/  FFMA R25, R71, UR23, -R85 ;  /* 0x0000001747197c23 */ /* 0x001fc60008000855 */
[----:B------:R-:W-:Y:S01]  /*6760*/  STS.U16 [R8+UR7+0x8900], R161 ;  /* 0x008900a108007988 */ /* 0x000fe20008000407 */
[----:B------:R0:W-:Y:S03]  /*6770*/  MUFU.EX2 R71, R24 ;  /* 0x0000001800477308 */ /* 0x0001e60000000800 */
[----:B------:R-:W-:Y:S04]  /*6780*/  STS.U16 [R8+UR7+0x8d00], R164 ;  /* 0x008d00a408007988 */ /* 0x000fe80008000407 */
[----:B------:R-:W-:Y:S01]  /*6790*/  STS.U16 [R8+UR7+0x9100], R167 ;  /* 0x009100a708007988 */ /* 0x000fe20008000407 */
[----:B0-----:R-:W-:-:S03]  /*67a0*/  FFMA R24, R74, UR23, -R85 ;  /* 0x000000174a187c23 */ /* 0x001fc60008000855 */
[----:B------:R-:W-:Y:S04]  /*67b0*/  STS.U16 [R8+UR7+0x9500], R170 ;  /* 0x009500aa08007988 */ /* 0x000fe80008000407 */
[----:B------:R-:W-:Y:S04]  /*67c0*/  STS.U16 [R8+UR7+0x9900], R173 ;  /* 0x009900ad08007988 */ /* 0x000fe80008000407 */
[----:B---3--:R-:W-:Y:S04]  /*67d0*/  STS.U16 [R8+UR7+0x9d00], R206 ;  /* 0x009d00ce08007988 */ /* 0x008fe80008000407 */
[----:B-----5:R-:W-:Y:S04]  /*67e0*/  STS.U16 [R8+UR7+0xa100], R211 ;  /* 0x00a100d308007988 */ /* 0x020fe80008000407 */
[----:B----4-:R-:W-:Y:S04]  /*67f0*/  STS.U16 [R8+UR7+0xa500], R218 ;  /* 0x00a500da08007988 */ /* 0x010fe80008000407 */
[----:B------:R-:W-:Y:S04]  /*6800*/  STS.U16 [R8+UR7+0xa900], R223 ;  /* 0x00a900df08007988 */ /* 0x000fe80008000407 */
[----:B------:R-:W-:Y:S04]  /*6810*/  STS.U16 [R8+UR7+0xad00], R228 ;  /* 0x00ad00e408007988 */ /* 0x000fe80008000407 */
[----:B------:R-:W-:Y:S04]  /*6820*/  STS.U16 [R8+UR7+0xb100], R231 ;  /* 0x00b100e708007988 */ /* 0x000fe80008000407 */
[----:B------:R-:W-:Y:S04]  /*6830*/  STS.U16 [R8+UR7+0xb500], R234 ;  /* 0x00b500ea08007988 */ /* 0x000fe80008000407 */
[----:B------:R-:W-:Y:S04]  /*6840*/  STS.U16 [R8+UR7+0xb900], R237 ;  /* 0x00b900ed08007988 */ /* 0x000fe80008000407 */
[----:B------:R0:W-:Y:S01]  /*6850*/  STS.U16 [R8+UR7+0xbd00], R198 ;  /* 0x00bd00c608007988 */ /* 0x0001e20008000407 */
[----:B------:R-:W-:-:S03]  /*6860*/  FMUL R26, R26, 1.4426950216293334961 ;  /* 0x3fb8aa3b1a1a7820 */ /* 0x000fc60000400000 */
        /* <DEDUP_REMOVED lines=15> */
[----:B--2---:R2:W-:Y:S04]  /*6960*/  STS.U16 [R9+UR7+0xbe00], R200 ;  /* 0x00be00c809007988 */ /* 0x0045e80008000407 */
        /* <DEDUP_REMOVED lines=15> */
[----:B------:R3:W-:Y:S01]  /*6a60*/  STS.U16 [R10+UR7+0xbf00], R202 ;  /* 0x00bf00ca0a007988 */ /* 0x0007e20008000407 */
[----:B------:R-:W-:Y:S01]  /*6a70*/  FMUL R29, R29, 1.4426950216293334961 ;  /* 0x3fb8aa3b1d1d7820 */ /* 0x000fe20000400000 */
[----:B------:R4:W-:Y:S06]  /*6a80*/  MEMBAR.ALL.CTA ;  /* 0x0000000000007992 */ /* 0x0009ec0000008000 */
[----:B----4-:R-:W4:Y:S01]  /*6a90*/  FENCE.VIEW.ASYNC.S ;  /* 0x00000000000073c6 */ /* 0x010f220000000000 */
[----:B------:R-:W-:Y:S01]  /*6aa0*/  FMUL R24, R24, 1.4426950216293334961 ;  /* 0x3fb8aa3b18187820 */ /* 0x000fe20000400000 */
[----:B------:R-:W-:Y:S01]  /*6ab0*/  FMUL R28, R28, 1.4426950216293334961 ;  /* 0x3fb8aa3b1c1c7820 */ /* 0x000fe20000400000 */
[----:B------:R5:W-:Y:S01]  /*6ac0*/  MUFU.EX2 R201, R26 ;  /* 0x0000001a00c97308 */ /* 0x000be20000000800 */
[----:B------:R-:W-:Y:S01]  /*6ad0*/  FMUL R25, R25, 1.4426950216293334961 ;  /* 0x3fb8aa3b19197820 */ /* 0x000fe20000400000 */
[--C-:B------:R-:W-:Y:S01]  /*6ae0*/  FFMA R87, R87, UR23, -R85.reuse ;  /* 0x0000001757577c23 */ /* 0x100fe20008000855 */
[--C-:B------:R-:W-:Y:S01]  /*6af0*/  FFMA R32, R32, UR23, -R12.reuse ;  /* 0x0000001720207c23 */ /* 0x100fe2000800080c */
[--C-:B------:R-:W-:Y:S01]  /*6b00*/  FFMA R33, R33, UR23, -R12.reuse ;  /* 0x0000001721217c23 */ /* 0x100fe2000800080c */
[--C-:B------:R-:W-:Y:S01]  /*6b10*/  FFMA R36, R36, UR23, -R12.reuse ;  /* 0x0000001724247c23 */ /* 0x100fe2000800080c */
[--C-:B------:R-:W-:Y:S01]  /*6b20*/  FFMA R37, R37, UR23, -R12.reuse ;  /* 0x0000001725257c23 */ /* 0x100fe2000800080c */
[--C-:B------:R-:W-:Y:S01]  /*6b30*/  FFMA R40, R40, UR23, -R12.reuse ;  /* 0x0000001728287c23 */ /* 0x100fe2000800080c */
[----:B------:R1:W-:Y:S01]  /*6b40*/  MUFU.EX2 R73, R29 ;  /* 0x0000001d00497308 */ /* 0x0003e20000000800 */
[--C-:B-----5:R-:W-:Y:S01]  /*6b50*/  FFMA R26, R75, UR23, -R85.reuse ;  /* 0x000000174b1a7c23 */ /* 0x120fe20008000855 */
[--C-:B------:R-:W-:Y:S01]  /*6b60*/  FFMA R41, R41, UR23, -R12.reuse ;  /* 0x0000001729297c23 */ /* 0x100fe2000800080c */
[--C-:B------:R-:W-:Y:S01]  /*6b70*/  FFMA R44, R44, UR23, -R12.reuse ;  /* 0x000000172c2c7c23 */ /* 0x100fe2000800080c */
[--C-:B------:R-:W-:Y:S01]  /*6b80*/  FFMA R45, R45, UR23, -R12.reuse ;  /* 0x000000172d2d7c23 */ /* 0x100fe2000800080c */
[--C-:B------:R-:W-:Y:S01]  /*6b90*/  FFMA R48, R48, UR23, -R12.reuse ;  /* 0x0000001730307c23 */ /* 0x100fe2000800080c */
[--C-:B------:R-:W-:Y:S01]  /*6ba0*/  FFMA R82, R82, UR23, -R85.reuse ;  /* 0x0000001752527c23 */ /* 0x100fe20008000855 */
[--C-:B------:R-:W-:Y:S01]  /*6bb0*/  FFMA R83, R83, UR23, -R85.reuse ;  /* 0x0000001753537c23 */ /* 0x100fe20008000855 */
[----:B------:R5:W-:Y:S01]  /*6bc0*/  MUFU.EX2 R75, R24 ;  /* 0x00000018004b7308 */ /* 0x000be20000000800 */
[--C-:B-1----:R-:W-:Y:S01]  /*6bd0*/  FFMA R29, R77, UR23, -R12.reuse ;  /* 0x000000174d1d7c23 */ /* 0x102fe2000800080c */
[--C-:B------:R-:W-:Y:S01]  /*6be0*/  FFMA R86, R86, UR23, -R85.reuse ;  /* 0x0000001756567c23 */ /* 0x100fe20008000855 */
[--C-:B------:R-:W-:Y:S01]  /*6bf0*/  FFMA R49, R49, UR23, -R12.reuse ;  /* 0x0000001731317c23 */ /* 0x100fe2000800080c */
[--C-:B------:R-:W-:Y:S01]  /*6c00*/  FFMA R52, R52, UR23, -R12.reuse ;  /* 0x0000001734347c23 */ /* 0x100fe2000800080c */
[----:B------:R-:W-:Y:S01]  /*6c10*/  FMUL R29, R29, 1.4426950216293334961 ;  /* 0x3fb8aa3b1d1d7820 */ /* 0x000fe20000400000 */
[--C-:B------:R-:W-:Y:S01]  /*6c20*/  FFMA R53, R53, UR23, -R12.reuse ;  /* 0x0000001735357c23 */ /* 0x100fe2000800080c */
[--C-:B------:R-:W-:Y:S01]  /*6c30*/  FFMA R27, R27, UR23, -R85.reuse ;  /* 0x000000171b1b7c23 */ /* 0x100fe20008000855 */
[----:B------:R1:W-:Y:S01]  /*6c40*/  MUFU.EX2 R77, R28 ;  /* 0x0000001c004d7308 */ /* 0x0003e20000000800 */
[--C-:B-----5:R-:W-:Y:S01]  /*6c50*/  FFMA R24, R78, UR23, -R85.reuse ;  /* 0x000000174e187c23 */ /* 0x120fe20008000855 */
[--C-:B------:R-:W-:Y:S01]  /*6c60*/  FFMA R30, R30, UR23, -R85.reuse ;  /* 0x000000171e1e7c23 */ /* 0x100fe20008000855 */
[--C-:B------:R-:W-:Y:S01]  /*6c70*/  FFMA R31, R31, UR23, -R85.reuse ;  /* 0x000000171f1f7c23 */ /* 0x100fe20008000855 */
[--C-:B------:R-:W-:Y:S01]  /*6c80*/  FFMA R34, R34, UR23, -R85.reuse ;  /* 0x0000001722227c23 */ /* 0x100fe20008000855 */
[----:B------:R-:W-:Y:S01]  /*6c90*/  FMUL R24, R24, 1.4426950216293334961 ;  /* 0x3fb8aa3b18187820 */ /* 0x000fe20000400000 */
[--C-:B------:R-:W-:Y:S01]  /*6ca0*/  FFMA R35, R35, UR23, -R85.reuse ;  /* 0x0000001723237c23 */ /* 0x100fe20008000855 */
[--C-:B------:R-:W-:Y:S01]  /*6cb0*/  FFMA R38, R38, UR23, -R85.reuse ;  /* 0x0000001726267c23 */ /* 0x100fe20008000855 */
[--C-:B------:R-:W-:Y:S01]  /*6cc0*/  FFMA R39, R39, UR23, -R85.reuse ;  /* 0x0000001727277c23 */ /* 0x100fe20008000855 */
[----:B-1----:R-:W-:Y:S01]  /*6cd0*/  FFMA R28, R80, UR23, -R12 ;  /* 0x00000017501c7c23 */ /* 0x002fe2000800080c */
[----:B------:R1:W-:Y:S01]  /*6ce0*/  MUFU.EX2 R74, R25 ;  /* 0x00000019004a7308 */ /* 0x0003e20000000800 */
[--C-:B------:R-:W-:Y:S01]  /*6cf0*/  FFMA R42, R42, UR23, -R85.reuse ;  /* 0x000000172a2a7c23 */ /* 0x100fe20008000855 */
[--C-:B------:R-:W-:Y:S01]  /*6d00*/  FFMA R43, R43, UR23, -R85.reuse ;  /* 0x000000172b2b7c23 */ /* 0x100fe20008000855 */
[----:B------:R-:W-:Y:S01]  /*6d10*/  FMUL R28, R28, 1.4426950216293334961 ;  /* 0x3fb8aa3b1c1c7820 */ /* 0x000fe20000400000 */
[--C-:B------:R-:W-:Y:S01]  /*6d20*/  FFMA R46, R46, UR23, -R85.reuse ;  /* 0x000000172e2e7c23 */ /* 0x100fe20008000855 */
[--C-:B------:R-:W-:Y:S01]  /*6d30*/  FFMA R47, R47, UR23, -R85.reuse ;  /* 0x000000172f2f7c23 */ /* 0x100fe20008000855 */
[--C-:B------:R-:W-:Y:S01]  /*6d40*/  FFMA R50, R50, UR23, -R85.reuse ;  /* 0x0000001732327c23 */ /* 0x100fe20008000855 */
[--C-:B------:R-:W-:Y:S01]  /*6d50*/  FFMA R51, R51, UR23, -R85.reuse ;  /* 0x0000001733337c23 */ /* 0x100fe20008000855 */
[----:B------:R5:W-:Y:S01]  /*6d60*/  MUFU.EX2 R80, R29 ;  /* 0x0000001d00507308 */ /* 0x000be20000000800 */
[--C-:B-1----:R-:W-:Y:S01]  /*6d70*/  FFMA R25, R79, UR23, -R85.reuse ;  /* 0x000000174f197c23 */ /* 0x102fe20008000855 */
[--C-:B------:R-:W-:Y:S01]  /*6d80*/  FFMA R54, R54, UR23, -R85.reuse ;  /* 0x0000001736367c23 */ /* 0x100fe20008000855 */
[----:B------:R-:W-:Y:S01]  /*6d90*/  FFMA R55, R55, UR23, -R85 ;  /* 0x0000001737377c23 */ /* 0x000fe20008000855 */
[----:B------:R-:W-:-:S04]  /*6da0*/  FMUL R87, R87, 1.4426950216293334961 ;  /* 0x3fb8aa3b57577820 */ /* 0x000fc80000400000 */
[----:B------:R-:W-:Y:S01]  /*6db0*/  MUFU.EX2 R7, R7 ;  /* 0x0000000700077308 */ /* 0x000fe20000000800 */
[----:B-----5:R-:W-:Y:S01]  /*6dc0*/  FFMA R29, R81, UR23, -R12 ;  /* 0x00000017511d7c23 */ /* 0x020fe2000800080c */
[----:B------:R-:W-:Y:S01]  /*6dd0*/  FMUL R15, R32, 1.4426950216293334961 ;  /* 0x3fb8aa3b200f7820 */ /* 0x000fe20000400000 */
[----:B------:R-:W-:-:S05]  /*6de0*/  FMUL R16, R33, 1.4426950216293334961 ;  /* 0x3fb8aa3b21107820 */ /* 0x000fca0000400000 */
[----:B------:R-:W-:Y:S01]  /*6df0*/  MUFU.EX2 R11, R11 ;  /* 0x0000000b000b7308 */ /* 0x000fe20000000800 */
[----:B------:R-:W-:Y:S01]  /*6e00*/  FMUL R17, R36, 1.4426950216293334961 ;  /* 0x3fb8aa3b24117820 */ /* 0x000fe20000400000 */
        /* <DEDUP_REMOVED lines=9> */
[----:B0-----:R-:W-:Y:S01]  /*6ea0*/  FMUL R8, R25, 1.4426950216293334961 ;  /* 0x3fb8aa3b19087820 */ /* 0x001fe20000400000 */
[-C--:B------:R-:W-:Y:S01]  /*6eb0*/  FMUL R88, R88, R199.reuse ;  /* 0x000000c758587220 */ /* 0x080fe20000400000 */
[-C--:B------:R-:W-:Y:S01]  /*6ec0*/  FMUL R89, R89, R199.reuse ;  /* 0x000000c759597220 */ /* 0x080fe20000400000 */
[-C--:B------:R-:W-:Y:S01]  /*6ed0*/  FMUL R92, R92, R199.reuse ;  /* 0x000000c75c5c7220 */ /* 0x080fe20000400000 */
[-C--:B------:R-:W-:Y:S01]  /*6ee0*/  FMUL R93, R93, R199.reuse ;  /* 0x000000c75d5d7220 */ /* 0x080fe20000400000 */
[----:B------:R0:W-:Y:S01]  /*6ef0*/  MUFU.EX2 R79, R24 ;  /* 0x00000018004f7308 */ /* 0x0001e20000000800 */
[----:B------:R-:W-:Y:S01]  /*6f00*/  FMUL R82, R82, 1.4426950216293334961 ;  /* 0x3fb8aa3b52527820 */ /* 0x000fe20000400000 */
[----:B------:R-:W-:Y:S01]  /*6f10*/  FMUL R83, R83, 1.4426950216293334961 ;  /* 0x3fb8aa3b53537820 */ /* 0x000fe20000400000 */
[----:B--2---:R-:W-:Y:S01]  /*6f20*/  FMUL R9, R86, 1.4426950216293334961 ;  /* 0x3fb8aa3b56097820 */ /* 0x004fe20000400000 */
[-C--:B------:R-:W-:Y:S01]  /*6f30*/  FMUL R96, R96, R199.reuse ;  /* 0x000000c760607220 */ /* 0x080fe20000400000 */
[-C--:B------:R-:W-:Y:S01]  /*6f40*/  FMUL R97, R97, R199.reuse ;  /* 0x000000c761617220 */ /* 0x080fe20000400000 */
[-C--:B------:R-:W-:Y:S01]  /*6f50*/  FMUL R100, R100, R199.reuse ;  /* 0x000000c764647220 */ /* 0x080fe20000400000 */
[-C--:B------:R-:W-:Y:S01]  /*6f60*/  FMUL R101, R101, R199.reuse ;  /* 0x000000c765657220 */ /* 0x080fe20000400000 */
[----:B------:R1:W-:Y:S01]  /*6f70*/  MUFU.EX2 R81, R28 ;  /* 0x0000001c00517308 */ /* 0x0003e20000000800 */
[----:B0-----:R-:W-:Y:S01]  /*6f80*/  FADD R24, -R85, R6 ;  /* 0x0000000655187221 */ /* 0x001fe20000000100 */
[----:B------:R-:W-:Y:S01]  /*6f90*/  FMUL R49, R49, 1.4426950216293334961 ;  /* 0x3fb8aa3b31317820 */ /* 0x000fe20000400000 */
[----:B------:R-:W-:Y:S01]  /*6fa0*/  FMUL R52, R52, 1.4426950216293334961 ;  /* 0x3fb8aa3b34347820 */ /* 0x000fe20000400000 */
[-C--:B------:R-:W-:Y:S01]  /*6fb0*/  FMUL R104, R104, R199.reuse ;  /* 0x000000c768687220 */ /* 0x080fe20000400000 */
[----:B------:R-:W-:Y:S01]  /*6fc0*/  FMUL R24, R24, 1.4426950216293334961 ;  /* 0x3fb8aa3b18187820 */ /* 0x000fe20000400000 */
[-C--:B------:R-:W-:Y:S01]  /*6fd0*/  FMUL R105, R105, R199.reuse ;  /* 0x000000c769697220 */ /* 0x080fe20000400000 */
[-C--:B------:R-:W-:Y:S01]  /*6fe0*/  FMUL R108, R108, R199.reuse ;  /* 0x000000c76c6c7220 */ /* 0x080fe20000400000 */
[-C--:B------:R-:W-:Y:S01]  /*6ff0*/  FMUL R109, R109, R199.reuse ;  /* 0x000000c76d6d7220 */ /* 0x080fe20000400000 */
[----:B-1----:R-:W-:Y:S01]  /*7000*/  FFMA R28, R84, UR23, -R12 ;  /* 0x00000017541c7c23 */ /* 0x002fe2000800080c */
[----:B------:R-:W-:Y:S01]  /*7010*/  FMUL R53, R53, 1.4426950216293334961 ;  /* 0x3fb8aa3b35357820 */ /* 0x000fe20000400000 */
        /* <DEDUP_REMOVED lines=17> */
[----:B------:R-:W-:Y:S01]  /*7130*/  MUFU.EX2 R6, R87 ;  /* 0x0000005700067308 */ /* 0x000fe20000000800 */
[-C--:B------:R-:W-:Y:S01]  /*7140*/  FMUL R112, R112, R199.reuse ;  /* 0x000000c770707220 */ /* 0x080fe20000400000 */
[-C--:B------:R-:W-:Y:S01]  /*7150*/  FMUL R113, R113, R199.reuse ;  /* 0x000000c771717220 */ /* 0x080fe20000400000 */
[-C--:B------:R-:W-:Y:S01]  /*7160*/  FMUL R116, R116, R199.reuse ;  /* 0x000000c774747220 */ /* 0x080fe20000400000 */
[-C--:B------:R-:W-:Y:S01]  /*7170*/  FMUL R117, R117, R199.reuse ;  /* 0x000000c775757220 */ /* 0x080fe20000400000 */
[-C--:B------:R-:W-:Y:S01]  /*7180*/  FMUL R120, R120, R199.reuse ;  /* 0x000000c778787220 */ /* 0x080fe20000400000 */
[-C--:B------:R-:W-:Y:S01]  /*7190*/  FMUL R121, R121, R199.reuse ;  /* 0x000000c779797220 */ /* 0x080fe20000400000 */
[-C--:B------:R-:W-:Y:S01]  /*71a0*/  FMUL R124, R124, R199.reuse ;  /* 0x000000c77c7c7220 */ /* 0x080fe20000400000 */
[----:B------:R-:W0:Y:S01]  /*71b0*/  MUFU.EX2 R87, R24 ;  /* 0x0000001800577308 */ /* 0x000e220000000800 */
[-C--:B------:R-:W-:Y:S01]  /*71c0*/  FMUL R125, R125, R199.reuse ;  /* 0x000000c77d7d7220 */ /* 0x080fe20000400000 */
[-C--:B------:R-:W-:Y:S01]  /*71d0*/  FMUL R128, R128, R199.reuse ;  /* 0x000000c780807220 */ /* 0x080fe20000400000 */
[-C--:B------:R-:W-:Y:S01]  /*71e0*/  FMUL R129, R129, R199.reuse ;  /* 0x000000c781817220 */ /* 0x080fe20000400000 */
[-C--:B------:R-:W-:Y:S01]  /*71f0*/  FMUL R132, R132, R199.reuse ;  /* 0x000000c784847220 */ /* 0x080fe20000400000 */
[-C--:B------:R-:W-:Y:S01]  /*7200*/  FMUL R133, R133, R199.reuse ;  /* 0x000000c785857220 */ /* 0x080fe20000400000 */
[-C--:B------:R-:W-:Y:S01]  /*7210*/  FMUL R136, R136, R199.reuse ;  /* 0x000000c788887220 */ /* 0x080fe20000400000 */
[-C--:B------:R-:W-:Y:S01]  /*7220*/  FMUL R137, R137, R199.reuse ;  /* 0x000000c789897220 */ /* 0x080fe20000400000 */
[----:B------:R-:W-:Y:S01]  /*7230*/  MUFU.EX2 R15, R15 ;  /* 0x0000000f000f7308 */ /* 0x000fe20000000800 */
[-C--:B------:R-:W-:Y:S01]  /*7240*/  FMUL R140, R140, R199.reuse ;  /* 0x000000c78c8c7220 */ /* 0x080fe20000400000 */
[-C--:B------:R-:W-:Y:S01]  /*7250*/  FMUL R141, R141, R199.reuse ;  /* 0x000000c78d8d7220 */ /* 0x080fe20000400000 */
[-C--:B------:R-:W-:Y:S01]  /*7260*/  FMUL R144, R144, R199.reuse ;  /* 0x000000c790907220 */ /* 0x080fe20000400000 */
[-C--:B------:R-:W-:Y:S01]  /*7270*/  FMUL R145, R145, R199.reuse ;  /* 0x000000c791917220 */ /* 0x080fe20000400000 */
[-C--:B------:R-:W-:Y:S01]  /*7280*/  FMUL R148, R148, R199.reuse ;  /* 0x000000c794947220 */ /* 0x080fe20000400000 */
[----:B------:R-:W-:Y:S01]  /*7290*/  FMUL R149, R149, R199 ;  /* 0x000000c795957220 */ /* 0x000fe20000400000 */
[----:B---3--:R-:W1:Y:S01]  /*72a0*/  LDC R10, c[0x0][0x254] ;  /* 0x00009500ff0a7b82 */ /* 0x008e620000000800 */
[----:B------:R-:W2:Y:S08]  /*72b0*/  MUFU.EX2 R16, R16 ;  /* 0x0000001000107308 */ /* 0x000eb00000000800 */
[----:B------:R-:W-:Y:S08]  /*72c0*/  MUFU.EX2 R17, R17 ;  /* 0x0000001100117308 */ /* 0x000ff00000000800 */
        /* <DEDUP_REMOVED lines=10> */
[----:B------:R2:W-:Y:S08]  /*7370*/  MUFU.EX2 R154, R28 ;  /* 0x0000001c009a7308 */ /* 0x0005f00000000800 */
[----:B------:R-:W3:Y:S08]  /*7380*/  MUFU.EX2 R203, R27 ;  /* 0x0000001b00cb7308 */ /* 0x000ef00000000800 */
[----:B------:R-:W-:Y:S08]  /*7390*/  MUFU.EX2 R240, R30 ;  /* 0x0000001e00f07308 */ /* 0x000ff00000000800 */
[----:B------:R-:W5:Y:S08]  /*73a0*/  MUFU.EX2 R241, R31 ;  /* 0x0000001f00f17308 */ /* 0x000f700000000800 */
[----:B------:R-:W-:Y:S08]  /*73b0*/  MUFU.EX2 R242, R34 ;  /* 0x0000002200f27308 */ /* 0x000ff00000000800 */
[----:B------:R-:W4:Y:S08]  /*73c0*/  MUFU.EX2 R243, R35 ;  /* 0x0000002300f37308 */ /* 0x000f300000000800 */
[----:B------:R-:W-:Y:S08]  /*73d0*/  MUFU.EX2 R244, R38 ;  /* 0x0000002600f47308 */ /* 0x000ff00000000800 */
[----:B------:R-:W1:Y:S08]  /*73e0*/  MUFU.EX2 R245, R39 ;  /* 0x0000002700f57308 */ /* 0x000e700000000800 */
        /* <DEDUP_REMOVED lines=8> */
[----:B------:R-:W1:Y:S08]  /*7470*/  MUFU.EX2 R78, R78 ;  /* 0x0000004e004e7308 */ /* 0x000e700000000800 */
[----:B------:R-:W1:Y:S08]  /*7480*/  MUFU.EX2 R8, R8 ;  /* 0x0000000800087308 */ /* 0x000e700000000800 */
[----:B------:R-:W-:Y:S08]  /*7490*/  MUFU.EX2 R82, R82 ;  /* 0x0000005200527308 */ /* 0x000ff00000000800 */
[----:B------:R-:W1:Y:S08]  /*74a0*/  MUFU.EX2 R83, R83 ;  /* 0x0000005300537308 */ /* 0x000e700000000800 */
[----:B------:R-:W1:Y:S01]  /*74b0*/  MUFU.EX2 R9, R9 ;  /* 0x0000000900097308 */ /* 0x000e620000000800 */
[-C--:B0-----:R-:W-:Y:S01]  /*74c0*/  FMUL R90, R90, R87.reuse ;  /* 0x000000575a5a7220 */ /* 0x081fe20000400000 */
[-C--:B------:R-:W-:Y:S01]  /*74d0*/  FMUL R91, R91, R87.reuse ;  /* 0x000000575b5b7220 */ /* 0x080fe20000400000 */
        /* <DEDUP_REMOVED lines=29> */
[----:B------:R-:W-:Y:S01]  /*76b0*/  FMUL R151, R151, R87 ;  /* 0x0000005797977220 */ /* 0x000fe20000400000 */
[----:B------:R-:W-:-:S02]  /*76c0*/  F2FP.BF16.F32.PACK_AB R24, R11, R7 ;  /* 0x000000070b18723e */ /* 0x000fc400000010ff */
[----:B------:R-:W-:Y:S02]  /*76d0*/  F2FP.BF16.F32.PACK_AB R26, R14, R13 ;  /* 0x0000000d0e1a723e */ /* 0x000fe400000010ff */
[----:B--2---:R-:W-:Y:S02]  /*76e0*/  F2FP.BF16.F32.PACK_AB R28, R16, R15 ;  /* 0x0000000f101c723e */ /* 0x004fe400000010ff */
[----:B---3--:R-:W-:Y:S02]  /*76f0*/  F2FP.BF16.F32.PACK_AB R25, R203, R201 ;  /* 0x000000c9cb19723e */ /* 0x008fe400000010ff */
[----:B-----5:R-:W-:Y:S02]  /*7700*/  F2FP.BF16.F32.PACK_AB R27, R241, R240 ;  /* 0x000000f0f11b723e */ /* 0x020fe400000010ff */
[----:B----4-:R-:W-:Y:S02]  /*7710*/  F2FP.BF16.F32.PACK_AB R29, R243, R242 ;  /* 0x000000f2f31d723e */ /* 0x010fe400000010ff */
[----:B------:R-:W-:-:S02]  /*7720*/  F2FP.BF16.F32.PACK_AB R30, R18, R17 ;  /* 0x00000011121e723e */ /* 0x000fc400000010ff */
[----:B-1----:R-:W-:Y:S02]  /*7730*/  F2FP.BF16.F32.PACK_AB R31, R245, R244 ;  /* 0x000000f4f51f723e */ /* 0x002fe400000010ff */
[----:B------:R-:W-:Y:S02]  /*7740*/  F2FP.BF16.F32.PACK_AB R32, R20, R19 ;  /* 0x000000131420723e */ /* 0x000fe400000010ff */
[----:B------:R-:W-:Y:S02]  /*7750*/  F2FP.BF16.F32.PACK_AB R33, R247, R246 ;  /* 0x000000f6f721723e */ /* 0x000fe400000010ff */
[----:B------:R-:W-:Y:S02]  /*7760*/  F2FP.BF16.F32.PACK_AB R34, R22, R21 ;  /* 0x000000151622723e */ /* 0x000fe400000010ff */
[----:B------:R-:W-:Y:S02]  /*7770*/  F2FP.BF16.F32.PACK_AB R35, R249, R248 ;  /* 0x000000f8f923723e */ /* 0x000fe400000010ff */
[----:B------:R-:W-:-:S02]  /*7780*/  F2FP.BF16.F32.PACK_AB R36, R152, R23 ;  /* 0x000000179824723e */ /* 0x000fc400000010ff */
[----:B------:R-:W-:Y:S02]  /*7790*/  F2FP.BF16.F32.PACK_AB R37, R251, R250 ;  /* 0x000000fafb25723e */ /* 0x000fe400000010ff */
        /* <DEDUP_REMOVED lines=17> */
[----:B------:R-:W-:Y:S01]  /*78b0*/  F2FP.BF16.F32.PACK_AB R55, R6, R9 ;  /* 0x000000090637723e */ /* 0x000fe200000010ff */
[----:B------:R-:W-:Y:S06]  /*78c0*/  BAR.SYNC.DEFER_BLOCKING 0x0 ;  /* 0x0000000000007b1d */ /* 0x000fec0000010000 */
[----:B------:R-:W-:-:S06]  /*78d0*/  WARPGROUP.ARRIVE ;  /* 0x00000000000079c5 */ /* 0x000fcc0000000000 */
[----:B------:R-:W-:-:S12]  /*78e0*/  HGMMA.64x128x16.F32.BF16 R88, R24, gdesc[UR16], R88 ;  /* 0x01e0001018587df0 */ /* 0x000fd80008701858 */
[----:B------:R-:W-:-:S12]  /*78f0*/  HGMMA.64x128x16.F32.BF16 R88, R28, gdesc[UR8], R88 ;  /* 0x01e000081c587df0 */ /* 0x000fd80008701858 */
[----:B------:R-:W-:-:S12]  /*7900*/  HGMMA.64x128x16.F32.BF16 R88, R32, gdesc[UR24], R88 ;  /* 0x01e0001820587df0 */ /* 0x000fd80008701858 */
[----:B------:R-:W-:-:S12]  /*7910*/  HGMMA.64x128x16.F32.BF16 R88, R36, gdesc[UR28], R88 ;  /* 0x01e0001c24587df0 */ /* 0x000fd80008701858 */
[----:B------:R-:W-:-:S12]  /*7920*/  HGMMA.64x128x16.F32.BF16 R88, R40, gdesc[UR32], R88 ;  /* 0x01e0002028587df0 */ /* 0x000fd80008701858 */
[----:B------:R-:W-:Y:S01]  /*7930*/  HGMMA.64x128x16.F32.BF16 R88, R44, gdesc[UR36], R88 ;  /* 0x01e000242c587df0 */ /* 0x000fe20008701858 */
[----:B------:R-:W-:Y:S01]  /*7940*/  FADD R7, R7, R11 ;  /* 0x0000000b07077221 */ /* 0x000fe20000000000 */
[----:B------:R-:W-:Y:S01]  /*7950*/  FADD R201, R201, R203 ;  /* 0x000000cbc9c97221 */ /* 0x000fe20000000000 */
[----:B------:R-:W0:Y:S02]  /*7960*/  LDC R11, c[0x0][0x280] ;  /* 0x0000a000ff0b7b82 */ /* 0x000e240000000800 */
[----:B------:R-:W-:Y:S01]  /*7970*/  FADD R7, R13, R7 ;  /* 0x000000070d077221 */ /* 0x000fe20000000000 */
[----:B------:R-:W-:-:S03]  /*7980*/  FADD R201, R240, R201 ;  /* 0x000000c9f0c97221 */ /* 0x000fc60000000000 */
        /* <DEDUP_REMOVED lines=17> */
[----:B------:R-:W-:Y:S01]  /*7aa0*/  FADD R201, R249, R201 ;  /* 0x000000c9f9c97221 */ /* 0x000fe20000000000 */
[----:B------:R-:W-:Y:S02]  /*7ab0*/  HGMMA.64x128x16.F32.BF16 R88, R48, gdesc[UR40], R88 ;  /* 0x01e0002830587df0 */ /* 0x000fe40008701858 */
        /* <DEDUP_REMOVED lines=34> */
[----:B------:R-:W-:Y:S02]  /*7ce0*/  HGMMA.64x128x16.F32.BF16 R88, R52, gdesc[UR12], R88, gsb0 ;  /* 0x01e0000c34587df0 */ /* 0x000fe40008001858 */
[----:B------:R-:W-:Y:S01]  /*7cf0*/  FADD R7, R84, R7 ;  /* 0x0000000754077221 */ /* 0x000fe20000000000 */
[----:B------:R-:W-:-:S03]  /*7d00*/  FADD R201, R83, R201 ;  /* 0x000000c953c97221 */ /* 0x000fc60000000000 */
[----:B------:R-:W-:Y:S01]  /*7d10*/  FADD R7, R154, R7 ;  /* 0x000000079a077221 */ /* 0x000fe20000000000 */
[----:B------:R-:W-:Y:S02]  /*7d20*/  FADD R201, R9, R201 ;  /* 0x000000c909c97221 */ /* 0x000fe40000000000 */
[----:B------:R-:W1:Y:S01]  /*7d30*/  LDC R9, c[0x0][0x264] ;  /* 0x00009900ff097b82 */ /* 0x000e620000000800 */
[----:B------:R-:W-:Y:S01]  /*7d40*/  FADD R7, R3, R7 ;  /* 0x0000000703077221 */ /* 0x000fe20000000000 */
[----:B------:R-:W-:-:S04]  /*7d50*/  FADD R201, R6, R201 ;  /* 0x000000c906c97221 */ /* 0x000fc80000000000 */
[----:B------:R-:W2:Y:S04]  /*7d60*/  SHFL.BFLY PT, R6, R7, 0x2, 0x1f ;  /* 0x0c401f0007067f89 */ /* 0x000ea800000e0000 */
[----:B------:R-:W3:Y:S01]  /*7d70*/  SHFL.BFLY PT, R3, R201, 0x2, 0x1f ;  /* 0x0c401f00c9037f89 */ /* 0x000ee200000e0000 */
[----:B------:R-:W-:Y:S01]  /*7d80*/  UIADD3 UR4, UR4, 0x80, URZ ;  /* 0x0000008004047890 */ /* 0x000fe2000fffe03f */
[----:B--2---:R-:W-:Y:S01]  /*7d90*/  FADD R6, R7, R6 ;  /* 0x0000000607067221 */ /* 0x004fe20000000000 */
[----:B---3--:R-:W-:-:S04]  /*7da0*/  FADD R3, R201, R3 ;  /* 0x00000003c9037221 */ /* 0x008fc80000000000 */
[----:B------:R-:W2:Y:S04]  /*7db0*/  SHFL.BFLY PT, R8, R6, 0x1, 0x1f ;  /* 0x0c201f0006087f89 */ /* 0x000ea800000e0000 */
[----:B------:R-:W3:Y:S01]  /*7dc0*/  SHFL.BFLY PT, R7, R3, 0x1, 0x1f ;  /* 0x0c201f0003077f89 */ /* 0x000ee200000e0000 */
[----:B0-----:R-:W-:Y:S01]  /*7dd0*/  ISETP.LE.AND P0, PT, R11, UR4, PT ;  /* 0x000000040b007c0c */ /* 0x001fe2000bf03270 */
[----:B------:R-:W-:Y:S01]  /*7de0*/  IMAD R4, R10, 0x80, R4 ;  /* 0x000000800a047824 */ /* 0x000fe200078e0204 */
[----:B-1----:R-:W-:Y:S01]  /*7df0*/  LEA R5, R9, R5, 0x7 ;  /* 0x0000000509057211 */ /* 0x002fe200078e38ff */
[----:B--2---:R-:W-:Y:S01]  /*7e00*/  FADD R8, R6, R8 ;  /* 0x0000000806087221 */ /* 0x004fe20000000000 */
[----:B---3--:R-:W-:-:S03]  /*7e10*/  FADD R7, R3, R7 ;  /* 0x0000000703077221 */ /* 0x008fc60000000000 */
[----:B------:R-:W-:Y:S01]  /*7e20*/  FFMA R2, R199, R2, R8 ;  /* 0x00000002c7027223 */ /* 0x000fe20000000008 */
[--C-:B------:R-:W-:Y:S01]  /*7e30*/  IMAD.MOV.U32 R8, RZ, RZ, R12.reuse ;  /* 0x000000ffff087224 */ /* 0x100fe200078e000c */
[----:B------:R-:W-:Y:S01]  /*7e40*/  MOV R6, R85 ;  /* 0x0000005500067202 */ /* 0x000fe20000000f00 */
[----:B------:R-:W-:Y:S01]  /*7e50*/  FFMA R0, R87, R0, R7 ;  /* 0x0000000057007223 */ /* 0x000fe20000000007 */
[----:B------:R-:W-:Y:S02]  /*7e60*/  IMAD.MOV.U32 R7, RZ, RZ, R85 ;  /* 0x000000ffff077224 */ /* 0x000fe400078e0055 */
[----:B------:R-:W-:Y:S01]  /*7e70*/  IMAD.MOV.U32 R3, RZ, RZ, R12 ;  /* 0x000000ffff037224 */ /* 0x000fe200078e000c */
[----:B------:R-:W-:Y:S02]  /*7e80*/  WARPGROUP.DEPBAR.LE gsb0, 0x0 ;  /* 0x00008000000079c5 */ /* 0x000fe40000010000 */
[----:B------:R-:W-:Y:S05]  /*7e90*/  @!P0 BRA `(.L_x_1) ;  /* 0xffffffbc00688947 */ /* 0x000fea000383ffff */
.L_x_0:
[----:B------:R-:W-:Y:S02]  /*7ea0*/  IMAD.MOV.U32 R6, RZ, RZ, R0 ;  /* 0x000000ffff067224 */ /* 0x000fe400078e0000 */
[----:B------:R-:W-:Y:S01]  /*7eb0*/  FMUL R0, R151, 0.25 ;  /* 0x3e80000097007820 */ /* 0x000fe20000400000 */
[----:B------:R-:W-:Y:S01]  /*7ec0*/  FMUL R10, R147, 0.25 ;  /* 0x3e800000930a7820 */ /* 0x000fe20000400000 */
[----:B------:R-:W-:Y:S01]  /*7ed0*/  FMUL R9, R118, 0.25 ;  /* 0x3e80000076097820 */ /* 0x000fe20000400000 */
[----:B------:R-:W-:Y:S01]  /*7ee0*/  FMUL R13, R110, 0.25 ;  /* 0x3e8000006e0d7820 */ /* 0x000fe20000400000 */
[----:B------:R-:W-:Y:S01]  /*7ef0*/  FSETP.GT.AND P0, PT, |R6|, 8.50705917302346158658e+37, PT ;  /* 0x7e8000000600780b */ /* 0x000fe20003f04200 */
[----:B------:R-:W-:Y:S01]  /*7f00*/  FMUL R12, R139, 0.25 ;  /* 0x3e8000008b0c7820 */ /* 0x000fe20000400000 */
[----:B------:R-:W-:Y:S01]  /*7f10*/  MOV R37, R2 ;  /* 0x0000000200257202 */ /* 0x000fe20000000f00 */
[----:B------:R-:W-:Y:S01]  /*7f20*/  FMUL R2, R145, 0.25 ;  /* 0x3e80000091027820 */ /* 0x000fe20000400000 */
[----:B------:R-:W-:Y:S01]  /*7f30*/  FSEL R43, R0, R151, P0 ;  /* 0x00000097002b7208 */ /* 0x000fe20000000000 */
[----:B------:R-:W-:Y:S01]  /*7f40*/  FMUL R0, R143, 0.25 ;  /* 0x3e8000008f007820 */ /* 0x000fe20000400000 */
[----:B------:R-:W-:Y:S01]  /*7f50*/  FSEL R147, R10, R147, P0 ;  /* 0x000000930a937208 */ /* 0x000fe20000000000 */
[----:B------:R-:W0:Y:S01]  /*7f60*/  S2R R172, SR_TID.X ;  /* 0x0000000000ac7919 */ /* 0x000e220000002100 */
[----:B------:R-:W-:Y:S01]  /*7f70*/  FSEL R118, R9, R118, P0 ;  /* 0x0000007609767208 */ /* 0x000fe20000000000 */
[----:B------:R-:W-:Y:S01]  /*7f80*/  FMUL R9, R114, 0.25 ;  /* 0x3e80000072097820 */ /* 0x000fe20000400000 */
        /* <DEDUP_REMOVED lines=14> */
[----:B------:R-:W-:Y:S01]  /*8070*/  FSETP.GT.AND P1, PT, |R37|, 8.50705917302346158658e+37, PT ;  /* 0x7e8000002500780b */ /* 0x000fe20003f24200 */
        /* <DEDUP_REMOVED lines=83> */
[----:B0-----:R-:W-:Y:S01]  /*85b0*/  LOP3.LUT R2, R172, 0x7, RZ, 0xc0, !PT ;  /* 0x00000007ac027812 */ /* 0x001fe200078ec0ff */
[----:B------:R-:W-:Y:S01]  /*85c0*/  FMUL R47, R146, 0.25 ;  /* 0x3e800000922f7820 */ /* 0x000fe20000400000 */
[----:B------:R-:W-:Y:S01]  /*85d0*/  FSEL R173, R0, R89, P1 ;  /* 0x0000005900ad7208 */ /* 0x000fe20000800000 */
[----:B------:R-:W-:Y:S01]  /*85e0*/  FMUL R0, R37, 8388608 ;  /* 0x4b00000025007820 */ /* 0x000fe20000400000 */
[----:B------:R-:W-:Y:S01]  /*85f0*/  FSEL R167, R13, R92, P1 ;  /* 0x0000005c0da77208 */ /* 0x000fe20000800000 */
[----:B------:R-:W-:Y:S01]  /*8600*/  BAR.SYNC.DEFER_BLOCKING 0x0 ;  /* 0x0000000000007b1d */ /* 0x000fe20000010000 */
[----:B------:R-:W-:-:S02]  /*8610*/  LEA R13, R2, UR7, 0x4 ;  /* 0x00000007020d7c11 */ /* 0x000fc4000f8e20ff */
[----:B------:R-:W-:Y:S02]  /*8620*/  FSETP.GEU.AND P2, PT, R37, 1.175494350822287508e-38, PT ;  /* 0x008000002500780b */ /* 0x000fe40003f4e000 */
[----:B------:R-:W-:Y:S01]  /*8630*/  FSEL R175, R9, R88, P1 ;  /* 0x0000005809af7208 */ /* 0x000fe20000800000 */
[----:B------:R-:W-:Y:S01]  /*8640*/  FMUL R9, R6, 8388608 ;  /* 0x4b00000006097820 */ /* 0x000fe20000400000 */
[----:B------:R-:W-:Y:S01]  /*8650*/  FSEL R36, R12, R99, P0 ;  /* 0x000000630c247208 */ /* 0x000fe20000000000 */
[----:B------:R-:W-:Y:S01]  /*8660*/  FMUL R12, R91, 0.25 ;  /* 0x3e8000005b0c7820 */ /* 0x000fe20000400000 */
[----:B------:R-:W-:Y:S01]  /*8670*/  FSETP.GEU.AND P3, PT, R6, 1.175494350822287508e-38, PT ;  /* 0x008000000600780b */ /* 0x000fe20003f6e000 */
[--C-:B------:R-:W-:Y:S01]  /*8680*/  IMAD R15, R2, -0x8, R13.reuse ;  /* 0xfffffff8020f7824 */ /* 0x100fe200078e020d */
[----:B------:R-:W-:Y:S01]  /*8690*/  FSEL R86, R0, R37, !P2 ;  /* 0x0000002500567208 */ /* 0x000fe20005000000 */
[----:B------:R-:W-:Y:S01]  /*86a0*/  IMAD.SHL.U32 R2, R172, 0x8, RZ ;  /* 0x00000008ac027824 */ /* 0x000fe200078e00ff */
[----:B------:R-:W-:Y:S01]  /*86b0*/  FSEL R177, R9, R6, !P3 ;  /* 0x0000000609b17208 */ /* 0x000fe20005800000 */
[----:B------:R-:W0:Y:S01]  /*86c0*/  LDC R4, c[0x0][0x278] ;  /* 0x00009e00ff047b82 */ /* 0x000e220000000800 */
[----:B------:R-:W-:Y:S01]  /*86d0*/  FSETP.GEU.AND P4, PT, |R6|, 1.175494350822287508e-38, PT ;  /* 0x008000000600780b */ /* 0x000fe20003f8e200 */
[----:B------:R-:W-:Y:S01]  /*86e0*/  VIADD R0, R86, 0xc0cafb0d ;  /* 0xc0cafb0d56007836 */ /* 0x000fe20000000000 */
[----:B------:R-:W-:Y:S01]  /*86f0*/  FSEL R58, R12, R91, P0 ;  /* 0x0000005b0c3a7208 */ /* 0x000fe20000000000 */
[----:B------:R-:W-:Y:S01]  /*8700*/  IMAD.SHL.U32 R12, R172, 0x4, RZ ;  /* 0x00000004ac0c7824 */ /* 0x000fe200078e00ff */
[----:B------:R-:W-:Y:S01]  /*8710*/  LOP3.LUT R52, R2, 0x780, RZ, 0xc0, !PT ;  /* 0x0000078002347812 */ /* 0x000fe200078ec0ff */
[----:B------:R-:W-:Y:S01]  /*8720*/  VIADD R2, R177, 0xc0cafb0d ;  /* 0xc0cafb0db1027836 */ /* 0x000fe20000000000 */
[----:B------:R-:W-:Y:S01]  /*8730*/  LOP3.LUT R16, R172, 0x8, RZ, 0xc0, !PT ;  /* 0x00000008ac107812 */ /* 0x000fe200078ec0ff */
[----:B------:R-:W-:Y:S01]  /*8740*/  @P0 FMUL R6, R6, 0.25 ;  /* 0x3e80000006060820 */ /* 0x000fe20000400000 */
[----:B------:R-:W-:Y:S01]  /*8750*/  LOP3.LUT R12, R12, 0x1c0, RZ, 0xc0, !PT ;  /* 0x000001c00c0c7812 */ /* 0x000fe200078ec0ff */
[----:B------:R-:W1:Y:S01]  /*8760*/  S2R R168, SR_CTAID.X ;  /* 0x0000000000a87919 */ /* 0x000e620000002500 */
[----:B------:R-:W-:Y:S01]  /*8770*/  LOP3.LUT R9, R0, 0xff800000, RZ, 0xc0, !PT ;  /* 0xff80000000097812 */ /* 0x000fe200078ec0ff */
[----:B------:R-:W-:Y:S01]  /*8780*/  IMAD R17, R16, 0x100, R13 ;  /* 0x0000010010117824 */ /* 0x000fe200078e020d */
[----:B------:R-:W-:Y:S01]  /*8790*/  FSEL R42, R3, R150, P0 ;  /* 0x00000096032a7208 */ /* 0x000fe20000000000 */
[----:B------:R-:W-:Y:S01]  /*87a0*/  FMUL R3, R142, 0.25 ;  /* 0x3e8000008e037820 */ /* 0x000fe20000400000 */
[----:B------:R-:W-:Y:S01]  /*87b0*/  LOP3.LUT R14, R2, 0xff800000, RZ, 0xc0, !PT ;  /* 0xff800000020e7812 */ /* 0x000fe200078ec0ff */
[----:B------:R-:W-:Y:S01]  /*87c0*/  @!P4 FMUL R6, R6, 16777216 ;  /* 0x4b8000000606c820 */ /* 0x000fe20000400000 */
[----:B------:R-:W-:Y:S01]  /*87d0*/  IADD3 R33, R12, R15, RZ ;  /* 0x0000000f0c217210 */ /* 0x000fe20007ffe0ff */
[----:B------:R-:W-:Y:S01]  /*87e0*/  @!P4 FMUL R22, R22, 16777216 ;  /* 0x4b8000001616c820 */ /* 0x000fe20000400000 */
[----:B------:R-:W-:Y:S01]  /*87f0*/  FSEL R2, RZ, -23, P2 ;  /* 0xc1b80000ff027808 */ /* 0x000fe20001000000 */
[----:B------:R-:W-:Y:S01]  /*8800*/  @!P4 FMUL R26, R26, 16777216 ;  /* 0x4b8000001a1ac820 */ /* 0x000fe20000400000 */
[----:B------:R-:W-:Y:S01]  /*8810*/  I2FP.F32.S32 R13, R9 ;  /* 0x00000009000d7245 */ /* 0x000fe20000201400 */
[----:B------:R-:W-:Y:S01]  /*8820*/  @!P4 FMUL R43, R43, 16777216 ;  /* 0x4b8000002b2bc820 */ /* 0x000fe20000400000 */
[----:B------:R-:W-:Y:S01]  /*8830*/  FSEL R40, R3, R142, P0 ;  /* 0x0000008e03287208 */ /* 0x000fe20000000000 */
[----:B------:R-:W-:Y:S01]  /*8840*/  FMUL R3, R138, 0.25 ;  /* 0x3e8000008a037820 */ /* 0x000fe20000400000 */
[----:B------:R-:W-:Y:S01]  /*8850*/  FSEL R34, R5, R134, P0 ;  /* 0x0000008605227208 */ /* 0x000fe20000000000 */
[----:B------:R-:W-:Y:S01]  /*8860*/  FMUL R5, R126, 0.25 ;  /* 0x3e8000007e057820 */ /* 0x000fe20000400000 */
[----:B------:R-:W-:Y:S01]  /*8870*/  LEA.HI R0, R16, R33, RZ, 0x1f ;  /* 0x0000002110007211 */ /* 0x000fe200078ff8ff */
[----:B------:R-:W-:Y:S01]  /*8880*/  FFMA.FTZ R16, R13, 1.1920928955078125e-07, R2 ;  /* 0x340000000d107823 */ /* 0x000fe20000010002 */
[----:B------:R-:W-:Y:S01]  /*8890*/  FSEL R138, R3, R138, P0 ;  /* 0x0000008a038a7208 */ /* 0x000fe20000000000 */
[----:B------:R-:W2:Y:S01]  /*88a0*/  MUFU.RCP R13, R6 ;  /* 0x00000006000d7308 */ /* 0x000ea20000001000 */
[----:B------:R-:W-:Y:S01]  /*88b0*/  FSEL R126, R5, R126, P0 ;  /* 0x0000007e057e7208 */ /* 0x000fe20000000000 */
[----:B------:R-:W-:Y:S01]  /*88c0*/  FMUL R3, R130, 0.25 ;  /* 0x3e80000082037820 */ /* 0x000fe20000400000 */
[----:B------:R-:W-:Y:S01]  /*88d0*/  FMUL R5, R122, 0.25 ;  /* 0x3e8000007a057820 */ /* 0x000fe20000400000 */
[----:B------:R-:W-:Y:S01]  /*88e0*/  FSEL R47, R47, R146, P0 ;  /* 0x000000922f2f7208 */ /* 0x000fe20000000000 */
[----:B------:R-:W-:Y:S01]  /*88f0*/  @!P4 FMUL R42, R42, 16777216 ;  /* 0x4b8000002a2ac820 */ /* 0x000fe20000400000 */
[----:B------:R-:W-:Y:S01]  /*8900*/  @!P4 FMUL R147, R147, 16777216 ;  /* 0x4b8000009393c820 */ /* 0x000fe20000400000 */
[----:B------:R-:W-:Y:S01]  /*8910*/  FSEL R130, R3, R130, P0 ;  /* 0x0000008203827208 */ /* 0x000fe20000000000 */
[----:B------:R-:W-:Y:S01]  /*8920*/  @!P4 FMUL R10, R10, 16777216 ;  /* 0x4b8000000a0ac820 */ /* 0x000fe20000400000 */
[----:B------:R-:W-:Y:S01]  /*8930*/  FSEL R122, R5, R122, P0 ;  /* 0x0000007a057a7208 */ /* 0x000fe20000000000 */
[----:B------:R-:W-:Y:S01]  /*8940*/  @!P4 FMUL R47, R47, 16777216 ;  /* 0x4b8000002f2fc820 */ /* 0x000fe20000400000 */
        /* <DEDUP_REMOVED lines=25> */
[----:B------:R-:W-:Y:S01]  /*8ae0*/  I2FP.F32.S32 R15, R14 ;  /* 0x0000000e000f7245 */ /* 0x000fe20000201400 */
[----:B------:R-:W-:-:S02]  /*8af0*/  IMAD.IADD R9, R86, 0x1, -R9 ;  /* 0x0000000156097824 */ /* 0x000fc400078e0a09 */
[----:B--2---:R-:W-:Y:S01]  /*8b00*/  FMUL R70, R13, R22 ;  /* 0x000000160d467220 */ /* 0x004fe20000400000 */
[----:B------:R-:W-:Y:S02]  /*8b10*/  IMAD.IADD R14, R177, 0x1, -R14 ;  /* 0x00000001b10e7824 */ /* 0x000fe400078e0a0e */
[C---:B------:R-:W-:Y:S01]  /*8b20*/  FMUL R74, R13.reuse, R26 ;  /* 0x0000001a0d4a7220 */ /* 0x040fe20000400000 */
        /* <DEDUP_REMOVED lines=29> */
[----:B------:R-:W-:Y:S01]  /*8d00*/  FMUL R171, R13, R62 ;  /* 0x0000003e0dab7220 */ /* 0x000fe20000400000 */
[----:B------:R-:W-:-:S02]  /*8d10*/  IMAD.MOV.U32 R13, RZ, RZ, 0x3dc6b27f ;  /* 0x3dc6b27fff0d7424 */ /* 0x000fc400078e00ff */
[----:B------:R-:W-:Y:S01]  /*8d20*/  FADD R9, R9, -1 ;  /* 0xbf80000009097421 */ /* 0x000fe20000000000 */
[----:B------:R-:W-:Y:S01]  /*8d30*/  FADD R18, R14, -1 ;  /* 0xbf8000000e127421 */ /* 0x000fe20000000000 */
[C---:B------:R-:W-:Y:S01]  /*8d40*/  FSETP.GEU.AND P2, PT, |R37|.reuse, 1.175494350822287508e-38, PT ;  /* 0x008000002500780b */ /* 0x040fe20003f4e200 */
[----:B------:R-:W-:Y:S01]  /*8d50*/  @P1 FMUL R37, R37, 0.25 ;  /* 0x3e80000025251820 */ /* 0x000fe20000400000 */
[CC--:B------:R-:W-:Y:S01]  /*8d60*/  FFMA.FTZ R6, R9.reuse, R13.reuse, -0.16845393180847167969 ;  /* 0xbe2c7f3009067423 */ /* 0x0c0fe2000001000d */
[----:B------:R-:W-:Y:S01]  /*8d70*/  FFMA.FTZ R13, R18, R13, -0.16845393180847167969 ;  /* 0xbe2c7f30120d7423 */ /* 0x000fe2000001000d */
[----:B------:R-:W-:Y:S01]  /*8d80*/  FSEL R12, RZ, -23, P3 ;  /* 0xc1b80000ff0c7808 */ /* 0x000fe20001800000 */
[----:B------:R-:W-:Y:S01]  /*8d90*/  ULDC.64 UR4, c[0x0][0x270] ;  /* 0x00009c0000047ab9 */ /* 0x000fe20000000a00 */
[----:B------:R-:W-:Y:S01]  /*8da0*/  IADD3 R52, R52, R17, RZ ;  /* 0x0000001134347210 */ /* 0x000fe20007ffe0ff */
[----:B------:R-:W-:Y:S01]  /*8db0*/  FFMA.FTZ R13, R18, R13, 0.1716887056827545166 ;  /* 0x3e2fcf2a120d7423 */ /* 0x000fe2000001000d */
[----:B------:R-:W-:Y:S01]  /*8dc0*/  FFMA.FTZ R6, R9, R6, 0.1716887056827545166 ;  /* 0x3e2fcf2a09067423 */ /* 0x000fe20000010006 */
[----:B------:R-:W-:Y:S01]  /*8dd0*/  FFMA.FTZ R17, R15, 1.1920928955078125e-07, R12 ;  /* 0x340000000f117823 */ /* 0x000fe2000001000c */
[----:B------:R-:W-:Y:S01]  /*8de0*/  F2FP.BF16.F32.PACK_AB R22, R22, R159 ;  /* 0x0000009f1616723e */ /* 0x000fe200000010ff */
[C---:B------:R-:W-:Y:S01]  /*8df0*/  FFMA.FTZ R13, R18.reuse, R13, -0.17900948226451873779 ;  /* 0xbe374e43120d7423 */ /* 0x040fe2000001000d */
[----:B------:R-:W-:Y:S01]  /*8e00*/  FFMA.FTZ R6, R9, R6, -0.17900948226451873779 ;  /* 0xbe374e4309067423 */ /* 0x000fe20000010006 */
[----:B------:R-:W-:Y:S01]  /*8e10*/  @!P2 FMUL R37, R37, 16777216 ;  /* 0x4b8000002525a820 */ /* 0x000fe20000400000 */
[----:B------:R-:W-:Y:S01]  /*8e20*/  @!P2 FMUL R165, R165, 16777216 ;  /* 0x4b800000a5a5a820 */ /* 0x000fe20000400000 */
[C---:B------:R-:W-:Y:S01]  /*8e30*/  FFMA.FTZ R13, R18.reuse, R13, 0.20512372255325317383 ;  /* 0x3e520bf4120d7423 */ /* 0x040fe2000001000d */
[----:B------:R-:W-:Y:S01]  /*8e40*/  @!P2 FMUL R173, R173, 16777216 ;  /* 0x4b800000adada820 */ /* 0x000fe20000400000 */
[----:B------:R-:W2:Y:S01]  /*8e50*/  MUFU.RCP R12, R37 ;  /* 0x00000025000c7308 */ /* 0x000ea20000001000 */
[----:B------:R-:W-:Y:S01]  /*8e60*/  @!P2 FMUL R167, R167, 16777216 ;  /* 0x4b800000a7a7a820 */ /* 0x000fe20000400000 */
[C---:B------:R-:W-:Y:S01]  /*8e70*/  FFMA.FTZ R13, R18.reuse, R13, -0.24046532809734344482 ;  /* 0xbe763c8b120d7423 */ /* 0x040fe2000001000d */
[----:B------:R-:W-:Y:S01]  /*8e80*/  @!P2 FMUL R175, R175, 16777216 ;  /* 0x4b800000afafa820 */ /* 0x000fe20000400000 */
[----:B------:R-:W-:Y:S01]  /*8e90*/  @!P2 FMUL R149, R149, 16777216 ;  /* 0x4b8000009595a820 */ /* 0x000fe20000400000 */
[----:B------:R-:W-:Y:S01]  /*8ea0*/  @!P2 FMUL R141, R141, 16777216 ;  /* 0x4b8000008d8da820 */ /* 0x000fe20000400000 */
[C---:B------:R-:W-:Y:S01]  /*8eb0*/  FFMA.FTZ R13, R18.reuse, R13, 0.28857114911079406738 ;  /* 0x3e93bf99120d7423 */ /* 0x040fe2000001000d */
[----:B------:R-:W-:Y:S01]  /*8ec0*/  @!P2 FMUL R129, R129, 16777216 ;  /* 0x4b8000008181a820 */ /* 0x000fe20000400000 */
[----:B------:R-:W-:Y:S01]  /*8ed0*/  @!P2 FMUL R19, R19, 16777216 ;  /* 0x4b8000001313a820 */ /* 0x000fe20000400000 */
[----:B------:R-:W-:Y:S01]  /*8ee0*/  @!P2 FMUL R21, R21, 16777216 ;  /* 0x4b8000001515a820 */ /* 0x000fe20000400000 */
[C---:B------:R-:W-:Y:S01]  /*8ef0*/  FFMA.FTZ R15, R18.reuse, R13, -0.36067417263984680176 ;  /* 0xbeb8aa49120f7423 */ /* 0x040fe2000001000d */
[----:B------:R-:W-:Y:S01]  /*8f00*/  @!P2 FMUL R25, R25, 16777216 ;  /* 0x4b8000001919a820 */ /* 0x000fe20000400000 */
[----:B------:R-:W-:Y:S01]  /*8f10*/  @!P2 FMUL R27, R27, 16777216 ;  /* 0x4b8000001b1ba820 */ /* 0x000fe20000400000 */
[----:B------:R-:W-:Y:S01]  /*8f20*/  @!P2 FMUL R29, R29, 16777216 ;  /* 0x4b8000001d1da820 */ /* 0x000fe20000400000 */
[----:B------:R-:W-:Y:S01]  /*8f30*/  FFMA.FTZ R15, R18, R15, 0.48089820146560668945 ;  /* 0x3ef6384a120f7423 */ /* 0x000fe2000001000f */
[----:B------:R-:W-:Y:S01]  /*8f40*/  @!P2 FMUL R31, R31, 16777216 ;  /* 0x4b8000001f1fa820 */ /* 0x000fe20000400000 */
[----:B------:R-:W-:Y:S01]  /*8f50*/  @!P2 FMUL R145, R145, 16777216 ;  /* 0x4b8000009191a820 */ /* 0x000fe20000400000 */
[C---:B--2---:R-:W-:Y:S01]  /*8f60*/  FMUL R165, R12.reuse, R165 ;  /* 0x000000a50ca57220 */ /* 0x044fe20000400000 */
[C---:B------:R-:W-:Y:S01]  /*8f70*/  FMUL R14, R12.reuse, R173 ;  /* 0x000000ad0c0e7220 */ /* 0x040fe20000400000 */
        /* <DEDUP_REMOVED lines=18> */
[C---:B------:R-:W-:Y:S01]  /*90a0*/  FMUL R167, R12.reuse, R167 ;  /* 0x000000a70ca77220 */ /* 0x040fe20000400000 */
[----:B------:R-:W-:Y:S01]  /*90b0*/  FMUL R84, R12, R175 ;  /* 0x000000af0c547220 */ /* 0x000fe20000400000 */
[----:B------:R-:W-:Y:S01]  /*90c0*/  FFMA.FTZ R15, R18, R15, -0.72134751081466674805 ;  /* 0xbf38aa3b120f7423 */ /* 0x000fe2000001000f */
        /* <DEDUP_REMOVED lines=28> */
[----:B------:R-:W-:Y:S01]  /*9290*/  F2FP.BF16.F32.PACK_AB R13, R165, R14 ;  /* 0x0000000ea50d723e */ /* 0x000fe200000010ff */
[----:B------:R-:W-:Y:S01]  /*92a0*/  FMUL R19, R18, R15 ;  /* 0x0000000f12137220 */ /* 0x000fe20000400000 */
[----:B------:R-:W-:Y:S01]  /*92b0*/  F2FP.BF16.F32.PACK_AB R12, R167, R84 ;  /* 0x00000054a70c723e */ /* 0x000fe200000010ff */
[C---:B------:R-:W-:Y:S01]  /*92c0*/  FFMA.FTZ R6, R9.reuse, R6, 0.20512372255325317383 ;  /* 0x3e520bf409067423 */ /* 0x040fe20000010006 */
[----:B------:R-:W-:Y:S01]  /*92d0*/  F2FP.BF16.F32.PACK_AB R14, R82, R171 ;  /* 0x000000ab520e723e */ /* 0x000fe200000010ff */
[----:B------:R-:W-:Y:S01]  /*92e0*/  FMUL R19, R18, R19 ;  /* 0x0000001312137220 */ /* 0x000fe20000400000 */
[----:B------:R-:W-:Y:S01]  /*92f0*/  F2FP.BF16.F32.PACK_AB R15, R80, R169 ;  /* 0x000000a9500f723e */ /* 0x000fe200000010ff */
[----:B------:R-:W-:Y:S01]  /*9300*/  FFMA.FTZ R6, R9, R6, -0.24046532809734344482 ;  /* 0xbe763c8b09067423 */ /* 0x000fe20000010006 */
[----:B------:R-:W-:Y:S01]  /*9310*/  F2FP.BF16.F32.PACK_AB R21, R21, R66 ;  /* 0x000000421515723e */ /* 0x000fe200000010ff */
[----:B------:R-:W-:Y:S01]  /*9320*/  UIMAD UR4, UR6, UR4, URZ ;  /* 0x00000004060472a4 */ /* 0x000fe2000f8e023f */
[----:B------:R-:W-:Y:S01]  /*9330*/  F2FP.BF16.F32.PACK_AB R20, R20, R163 ;  /* 0x000000a31414723e */ /* 0x000fe200000010ff */
[----:B------:R2:W-:Y:S01]  /*9340*/  STSM.16.M88.4 [R52], R12 ;  /* 0x0000000c34007844 */ /* 0x0005e20000000200 */
[C---:B------:R-:W-:Y:S01]  /*9350*/  FFMA.FTZ R6, R9.reuse, R6, 0.28857114911079406738 ;  /* 0x3e93bf9909067423 */ /* 0x040fe20000010006 */
[----:B------:R-:W-:Y:S01]  /*9360*/  F2FP.BF16.F32.PACK_AB R23, R78, R157 ;  /* 0x0000009d4e17723e */ /* 0x000fe200000010ff */
[----:B------:R-:W-:Y:S02]  /*9370*/  BAR.SYNC.DEFER_BLOCKING 0x0 ;  /* 0x0000000000007b1d */ /* 0x000fe40000010000 */
[----:B------:R-:W-:Y:S01]  /*9380*/  FFMA.FTZ R6, R9, R6, -0.36067417263984680176 ;  /* 0xbeb8aa4909067423 */ /* 0x000fe20000010006 */
[----:B------:R-:W-:-:S02]  /*9390*/  ISETP.GE.U32.AND P1, PT, R86, 0x7f800000, PT ;  /* 0x7f8000005600780c */ /* 0x000fc40003f26070 */
[----:B------:R-:W-:Y:S01]  /*93a0*/  ISETP.GE.U32.AND P2, PT, R177, 0x7f800000, PT ;  /* 0x7f800000b100780c */ /* 0x000fe20003f46070 */
[C---:B------:R-:W-:Y:S01]  /*93b0*/  FFMA.FTZ R6, R9.reuse, R6, 0.48089820146560668945 ;  /* 0x3ef6384a09067423 */ /* 0x040fe20000010006 */
[----:B------:R-:W-:Y:S02]  /*93c0*/  SHF.R.U32.HI R11, RZ, 0x7, R172 ;  /* 0x00000007ff0b7819 */ /* 0x000fe400000116ac */
[----:B------:R-:W-:Y:S01]  /*93d0*/  F2FP.BF16.F32.PACK_AB R24, R24, R27 ;  /* 0x0000001b1818723e */ /* 0x000fe200000010ff */
[----:B------:R-:W-:Y:S01]  /*93e0*/  FFMA.FTZ R6, R9, R6, -0.72134751081466674805 ;  /* 0xbf38aa3b09067423 */ /* 0x000fe20000010006 */
[----:B------:R-:W-:Y:S01]  /*93f0*/  SGXT.U32 R11, R11, 0x1 ;  /* 0x000000010b0b781a */ /* 0x000fe20000000000 */
[----:B--2---:R-:W-:Y:S02]  /*9400*/  IMAD.SHL.U32 R12, R172, 0x10, RZ ;  /* 0x00000010ac0c7824 */ /* 0x004fe400078e00ff */
[----:B------:R-:W-:Y:S01]  /*9410*/  FMUL R6, R9, R6 ;  /* 0x0000000609067220 */ /* 0x000fe20000400000 */
[----:B------:R-:W-:Y:S01]  /*9420*/  F2FP.BF16.F32.PACK_AB R25, R25, R76 ;  /* 0x0000004c1919723e */ /* 0x000fe200000010ff */
[----:B0-----:R-:W-:Y:S01]  /*9430*/  IMAD R11, R11, R4, RZ ;  /* 0x000000040b0b7224 */ /* 0x001fe200078e02ff */
[----:B------:R-:W-:Y:S01]  /*9440*/  F2FP.BF16.F32.PACK_AB R26, R26, R155 ;  /* 0x0000009b1a1a723e */ /* 0x000fe200000010ff */
[C---:B------:R-:W-:Y:S01]  /*9450*/  FMUL R6, R9.reuse, R6 ;  /* 0x0000000609067220 */ /* 0x040fe20000400000 */
[----:B------:R-:W-:Y:S01]  /*9460*/  LOP3.LUT R66, R12, 0xff0, RZ, 0xc0, !PT ;  /* 0x00000ff00c427812 */ /* 0x000fe200078ec0ff */
[----:B------:R-:W-:Y:S01]  /*9470*/  IMAD R45, R4, 0x2, R11 ;  /* 0x00000002042d7824 */ /* 0x000fe200078e020b */
[----:B------:R-:W-:Y:S01]  /*9480*/  F2FP.BF16.F32.PACK_AB R27, R74, R153 ;  /* 0x000000994a1b723e */ /* 0x000fe200000010ff */
[----:B------:R-:W-:Y:S01]  /*9490*/  FFMA.FTZ R9, R9, 1.4426950216293334961, R6 ;  /* 0x3fb8aa3b09097823 */ /* 0x000fe20000010006 */
[----:B------:R-:W-:Y:S01]  /*94a0*/  FFMA.FTZ R6, R18, 1.4426950216293334961, R19 ;  /* 0x3fb8aa3b12067823 */ /* 0x000fe20000010013 */
[----:B------:R-:W-:Y:S01]  /*94b0*/  @P2 IMAD.MOV.U32 R18, RZ, RZ, 0x7f800000 ;  /* 0x7f800000ff122424 */ /* 0x000fe200078e00ff */
[----:B------:R-:W0:Y:S01]  /*94c0*/  LDS.128 R12, [R66+UR7] ;  /* 0x00000007420c7984 */ /* 0x000e220008000c00 */
[----:B------:R-:W-:Y:S01]  /*94d0*/  FADD R9, R16, R9 ;  /* 0x0000000910097221 */ /* 0x000fe20000000000 */
[----:B------:R-:W-:-:S02]  /*94e0*/  @P1 IMAD.MOV.U32 R16, RZ, RZ, 0x7f800000 ;  /* 0x7f800000ff101424 */ /* 0x000fc400078e00ff */
[----:B------:R-:W-:Y:S01]  /*94f0*/  FADD R6, R17, R6 ;  /* 0x0000000611067221 */ /* 0x000fe20000000000 */
[----:B------:R-:W-:Y:S01]  /*9500*/  BAR.SYNC.DEFER_BLOCKING 0x0 ;  /* 0x0000000000007b1d */ /* 0x000fe20000010000 */
[----:B------:R-:W-:Y:S01]  /*9510*/  @P2 FFMA.FTZ R6, R177, R18, +INF ;  /* 0x7f800000b1062423 */ /* 0x000fe20000010012 */
[----:B------:R-:W-:Y:S01]  /*9520*/  @P1 FFMA.FTZ R9, R86, R16, +INF ;  /* 0x7f80000056091423 */ /* 0x000fe20000010010 */
[----:B------:R-:W-:Y:S01]  /*9530*/  IMAD R3, R4, 0x2, R45 ;  /* 0x0000000204037824 */ /* 0x000fe200078e022d */
[----:B------:R-:W-:Y:S02]  /*9540*/  F2FP.BF16.F32.PACK_AB R28, R28, R31 ;  /* 0x0000001f1c1c723e */ /* 0x000fe400000010ff */
[----:B------:R-:W-:Y:S02]  /*9550*/  F2FP.BF16.F32.PACK_AB R29, R29, R72 ;  /* 0x000000481d1d723e */ /* 0x000fe400000010ff */
[----:B------:R-:W-:Y:S02]  /*9560*/  LEA R50, R4, R3, 0x1 ;  /* 0x0000000304327211 */ /* 0x000fe400078e08ff */
[----:B------:R-:W-:-:S02]  /*9570*/  F2FP.BF16.F32.PACK_AB R30, R30, R151 ;  /* 0x000000971e1e723e */ /* 0x000fc400000010ff */
[----:B------:R-:W-:Y:S01]  /*9580*/  F2FP.BF16.F32.PACK_AB R31, R70, R143 ;  /* 0x0000008f461f723e */ /* 0x000fe200000010ff */
[----:B------:R-:W-:Y:S01]  /*9590*/  IMAD R5, R4, 0x2, R50 ;  /* 0x0000000204057824 */ /* 0x000fe200078e0232 */
[----:B------:R-:W-:Y:S01]  /*95a0*/  F2FP.BF16.F32.PACK_AB R36, R36, R127 ;  /* 0x0000007f2424723e */ /* 0x000fe200000010ff */
[----:B------:R-:W2:Y:S01]  /*95b0*/  LDC.64 R150, c[0x0][0x228] ;  /* 0x00008a00ff967b82 */ /* 0x000ea20000000a00 */
[----:B------:R-:W-:Y:S01]  /*95c0*/  F2FP.BF16.F32.PACK_AB R37, R37, R68 ;  /* 0x000000442525723e */ /* 0x000fe200000010ff */
[----:B------:R-:W-:Y:S01]  /*95d0*/  IMAD R49, R4, 0x2, R5 ;  /* 0x0000000204317824 */ /* 0x000fe200078e0205 */
[----:B------:R-:W-:Y:S02]  /*95e0*/  F2FP.BF16.F32.PACK_AB R38, R38, R119 ;  /* 0x000000772626723e */ /* 0x000fe400000010ff */
[----:B------:R-:W-:Y:S01]  /*95f0*/  F2FP.BF16.F32.PACK_AB R39, R39, R64 ;  /* 0x000000402727723e */ /* 0x000fe200000010ff */
[----:B------:R-:W-:Y:S01]  /*9600*/  IMAD R56, R4, 0x2, R49 ;  /* 0x0000000204387824 */ /* 0x000fe200078e0231 */
[----:B------:R-:W-:Y:S01]  /*9610*/  F2FP.BF16.F32.PACK_AB R32, R32, R129 ;  /* 0x000000812020723e */ /* 0x000fe200000010ff */
[----:B------:R-:W-:Y:S01]  /*9620*/  STSM.16.M88.4 [R52], R20 ;  /* 0x0000001434007844 */ /* 0x000fe20000000200 */
[----:B------:R-:W-:-:S02]  /*9630*/  F2FP.BF16.F32.PACK_AB R33, R33, R62 ;  /* 0x0000003e2121723e */ /* 0x000fc400000010ff */
[----:B------:R-:W-:Y:S01]  /*9640*/  LEA R51, R4, R56, 0x1 ;  /* 0x0000003804337211 */ /* 0x000fe200078e08ff */
[----:B------:R-:W-:Y:S01]  /*9650*/  BAR.SYNC.DEFER_BLOCKING 0x0 ;  /* 0x0000000000007b1d */ /* 0x000fe20000010000 */
[----:B------:R-:W-:Y:S02]  /*9660*/  F2FP.BF16.F32.PACK_AB R34, R34, R139 ;  /* 0x0000008b2222723e */ /* 0x000fe400000010ff */
[----:B------:R-:W-:Y:S01]  /*9670*/  F2FP.BF16.F32.PACK_AB R35, R35, R44 ;  /* 0x0000002c2323723e */ /* 0x000fe200000010ff */
[----:B------:R-:W-:Y:S01]  /*9680*/  IMAD R60, R4, 0x2, R51 ;  /* 0x00000002043c7824 */ /* 0x000fe200078e0233 */
[----:B------:R-:W-:Y:S02]  /*9690*/  LOP3.LUT R170, R172, 0x7f, RZ, 0xc0, !PT ;  /* 0x0000007facaa7812 */ /* 0x000fe400078ec0ff */
[----:B------:R-:W-:Y:S01]  /*96a0*/  F2FP.BF16.F32.PACK_AB R42, R42, R47 ;  /* 0x0000002f2a2a723e */ /* 0x000fe200000010ff */
[----:B------:R-:W-:Y:S01]  /*96b0*/  IMAD R53, R4, 0x2, R60 ;  /* 0x0000000204357824 */ /* 0x000fe200078e023c */
[----:B------:R-:W-:Y:S01]  /*96c0*/  F2FP.BF16.F32.PACK_AB R43, R43, R2 ;  /* 0x000000022b2b723e */ /* 0x000fe200000010ff */
[----:B-1----:R-:W-:Y:S01]  /*96d0*/  IMAD R168, R168, 0x80, R170 ;  /* 0x00000080a8a87824 */ /* 0x002fe200078e02aa */
[----:B------:R-:W-:Y:S01]  /*96e0*/  FSETP.NEU.AND P0, PT, R86, RZ, PT ;  /* 0x000000ff5600720b */ /* 0x000fe20003f0d000 */
[----:B------:R-:W-:Y:S01]  /*96f0*/  IMAD R55, R4, 0x2, R53 ;  /* 0x0000000204377824 */ /* 0x000fe200078e0235 */
[----:B------:R-:W-:Y:S01]  /*9700*/  FSETP.NEU.AND P1, PT, R177, RZ, PT ;  /* 0x000000ffb100720b */ /* 0x000fe20003f2d000 */
[----:B------:R-:W-:Y:S01]  /*9710*/  IMAD R44, R168, UR5, RZ ;  /* 0x00000005a82c7c24 */ /* 0x000fe2000f8e02ff */
[----:B------:R-:W-:Y:S01]  /*9720*/  USHF.L.U32 UR5, UR4, 0x1, URZ ;  /* 0x0000000104057899 */ /* 0x000fe2000800063f */
[----:B------:R-:W-:Y:S01]  /*9730*/  IMAD R57, R4, 0x2, R55 ;  /* 0x0000000204397824 */ /* 0x000fe200078e0237 */
[----:B------:R-:W-:-:S02]  /*9740*/  FSEL R9, R9, -INF , P0 ;  /* 0xff80000009097808 */ /* 0x000fc40000000000 */
[----:B------:R-:W-:Y:S01]  /*9750*/  FSEL R6, R6, -INF , P1 ;  /* 0xff80000006067808 */ /* 0x000fe20000800000 */
[C---:B------:R-:W-:Y:S02]  /*9760*/  IMAD R59, R4.reuse, 0x2, R57 ;  /* 0x00000002043b7824 */ /* 0x040fe400078e0239 */
[----:B------:R-:W-:Y:S01]  /*9770*/  FFMA R8, R9, 0.69314718246459960938, R8 ;  /* 0x3f31721809087823 */ /* 0x000fe20000000008 */
[----:B------:R-:W1:Y:S01]  /*9780*/  LDS.128 R16, [R66+UR7] ;  /* 0x0000000742107984 */ /* 0x000e620008000c00 */
[----:B------:R-:W-:Y:S02]  /*9790*/  IMAD R61, R4, 0x2, R59 ;  /* 0x00000002043d7824 */ /* 0x000fe400078e023b */
[----:B------:R-:W-:Y:S01]  /*97a0*/  FFMA R9, R6, 0.69314718246459960938, R7 ;  /* 0x3f31721806097823 */ /* 0x000fe20000000007 */
[----:B------:R-:W-:Y:S02]  /*97b0*/  BAR.SYNC.DEFER_BLOCKING 0x0 ;  /* 0x0000000000007b1d */ /* 0x000fe40000010000 */
[----:B------:R-:W-:-:S05]  /*97c0*/  LEA R63, R4, R61, 0x1 ;  /* 0x0000003d043f7211 */ /* 0x000fca00078e08ff */
[----:B------:R-:W-:-:S04]  /*97d0*/  IMAD R65, R4, 0x2, R63 ;  /* 0x0000000204417824 */ /* 0x000fc800078e023f */
[----:B------:R-:W-:-:S04]  /*97e0*/  IMAD R69, R4, 0x2, R65 ;  /* 0x0000000204457824 */ /* 0x000fc800078e0241 */
[----:B------:R-:W-:-:S05]  /*97f0*/  IMAD R71, R4, 0x2, R69 ;  /* 0x0000000204477824 */ /* 0x000fca00078e0245 */
[C---:B------:R-:W-:Y:S01]  /*9800*/  LEA R73, R4.reuse, R71, 0x1 ;  /* 0x0000004704497211 */ /* 0x040fe200078e08ff */
[----:B------:R-:W-:Y:S04]  /*9810*/  STSM.16.M88.4 [R52], R24 ;  /* 0x0000001834007844 */ /* 0x000fe80000000200 */
[C---:B------:R-:W-:Y:S01]  /*9820*/  IMAD R75, R4.reuse, 0x2, R73 ;  /* 0x00000002044b7824 */ /* 0x040fe200078e0249 */
[----:B------:R-:W-:Y:S03]  /*9830*/  BAR.SYNC.DEFER_BLOCKING 0x0 ;  /* 0x0000000000007b1d */ /* 0x000fe60000010000 */
[----:B------:R-:W-:-:S04]  /*9840*/  IMAD R77, R4, 0x2, R75 ;  /* 0x00000002044d7824 */ /* 0x000fc800078e024b */
[----:B------:R-:W-:-:S05]  /*9850*/  IMAD R79, R4, 0x2, R77 ;  /* 0x00000002044f7824 */ /* 0x000fca00078e024d */
[----:B------:R-:W-:-:S05]  /*9860*/  LEA R81, R4, R79, 0x1 ;  /* 0x0000004f04517211 */ /* 0x000fca00078e08ff */
[----:B------:R-:W-:-:S04]  /*9870*/  IMAD R83, R4, 0x2, R81 ;  /* 0x0000000204537824 */ /* 0x000fc800078e0251 */
[----:B------:R-:W-:-:S04]  /*9880*/  IMAD R85, R4, 0x2, R83 ;  /* 0x0000000204557824 */ /* 0x000fc800078e0253 */
[C---:B------:R-:W-:Y:S01]  /*9890*/  IMAD R87, R4.reuse, 0x2, R85 ;  /* 0x0000000204577824 */ /* 0x040fe200078e0255 */
[----:B------:R-:W3:Y:S01]  /*98a0*/  LDS.128 R20, [R66+UR7] ;  /* 0x0000000742147984 */ /* 0x000ee20008000c00 */
[----:B------:R-:W-:Y:S03]  /*98b0*/  BAR.SYNC.DEFER_BLOCKING 0x0 ;  /* 0x0000000000007b1d */ /* 0x000fe60000010000 */
        /* <DEDUP_REMOVED lines=9> */
[----:B------:R-:W-:-:S04]  /*9950*/  IMAD R91, R4, 0x2, R92 ;  /* 0x00000002045b7824 */ /* 0x000fc800078e025c */
[----:B------:R-:W-:-:S05]  /*9960*/  IMAD R90, R4, 0x2, R91 ;  /* 0x00000002045a7824 */ /* 0x000fca00078e025b */
[----:B------:R-:W-:-:S05]  /*9970*/  LEA R89, R4, R90, 0x1 ;  /* 0x0000005a04597211 */ /* 0x000fca00078e08ff */
[----:B------:R-:W-:-:S04]  /*9980*/  IMAD R88, R4, 0x2, R89 ;  /* 0x0000000204587824 */ /* 0x000fc800078e0259 */
[C---:B------:R-:W-:Y:S01]  /*9990*/  IMAD R67, R4.reuse, 0x2, R88 ;  /* 0x0000000204437824 */ /* 0x040fe200078e0258 */
[----:B------:R-:W4:Y:S01]  /*99a0*/  LDS.128 R24, [R66+UR7] ;  /* 0x0000000742187984 */ /* 0x000f220008000c00 */
[----:B------:R-:W-:Y:S03]  /*99b0*/  BAR.SYNC.DEFER_BLOCKING 0x0 ;  /* 0x0000000000007b1d */ /* 0x000fe60000010000 */
[----:B------:R-:W-:-:S05]  /*99c0*/  LEA R96, R4, R67, 0x1 ;  /* 0x0000004304607211 */ /* 0x000fca00078e08ff */
[----:B------:R-:W-:-:S05]  /*99d0*/  IMAD R103, R4, 0x2, R96 ;  /* 0x0000000204677824 */ /* 0x000fca00078e0260 */
[----:B------:R-:W-:-:S05]  /*99e0*/  LEA R101, R4, R103, 0x1 ;  /* 0x0000006704657211 */ /* 0x000fca00078e08ff */
[----:B------:R-:W-:-:S04]  /*99f0*/  IMAD R107, R4, 0x2, R101 ;  /* 0x00000002046b7824 */ /* 0x000fc800078e0265 */
[C---:B------:R-:W-:Y:S01]  /*9a00*/  IMAD R105, R4.reuse, 0x2, R107 ;  /* 0x0000000204697824 */ /* 0x040fe200078e026b */
[----:B------:R5:W-:Y:S03]  /*9a10*/  STSM.16.M88.4 [R52], R36 ;  /* 0x0000002434007844 */ /* 0x000be60000000200 */
[C---:B------:R-:W-:Y:S01]  /*9a20*/  IMAD R109, R4.reuse, 0x2, R105 ;  /* 0x00000002046d7824 */ /* 0x040fe200078e0269 */
[----:B------:R-:W-:Y:S04]  /*9a30*/  BAR.SYNC.DEFER_BLOCKING 0x0 ;  /* 0x0000000000007b1d */ /* 0x000fe80000010000 */
[----:B------:R-:W-:-:S05]  /*9a40*/  LEA R111, R4, R109, 0x1 ;  /* 0x0000006d046f7211 */ /* 0x000fca00078e08ff */
[----:B------:R-:W-:Y:S01]  /*9a50*/  IMAD R133, R4, 0x2, R111 ;  /* 0x0000000204857824 */ /* 0x000fe200078e026f */
[----:B-----5:R-:W-:Y:S02]  /*9a60*/  F2FP.BF16.F32.PACK_AB R36, R58, R141 ;  /* 0x0000008d3a24723e */ /* 0x020fe400000010ff */
[----:B------:R-:W-:Y:S02]  /*9a70*/  F2FP.BF16.F32.PACK_AB R37, R54, R149 ;  /* 0x000000953625723e */ /* 0x000fe400000010ff */
[----:B------:R-:W-:Y:S02]  /*9a80*/  F2FP.BF16.F32.PACK_AB R38, R40, R137 ;  /* 0x000000892826723e */ /* 0x000fe400000010ff */
[----:B------:R-:W-:Y:S01]  /*9a90*/  F2FP.BF16.F32.PACK_AB R39, R10, R41 ;  /* 0x000000290a27723e */ /* 0x000fe200000010ff */
[----:B------:R-:W-:Y:S01]  /*9aa0*/  IMAD.SHL.U32 R41, R44, 0x2, RZ ;  /* 0x000000022c297824 */ /* 0x000fe200078e00ff */
[----:B------:R-:W-:Y:S01]  /*9ab0*/  LEA R135, R4, R133, 0x1 ;  /* 0x0000008504877211 */ /* 0x000fe200078e08ff */
[----:B------:R-:W-:Y:S01]  /*9ac0*/  IMAD.HI R44, R44, 0x2, RZ ;  /* 0x000000022c2c7827 */ /* 0x000fe200078e02ff */
[----:B------:R-:W-:Y:S01]  /*9ad0*/  F2FP.BF16.F32.PACK_AB R40, R48, R147 ;  /* 0x000000933028723e */ /* 0x000fe200000010ff */
[----:B------:R-:W5:Y:S02]  /*9ae0*/  LDS.128 R28, [R66+UR7] ;  /* 0x00000007421c7984 */ /* 0x000f640008000c00 */
[C---:B------:R-:W-:Y:S01]  /*9af0*/  IMAD R131, R4.reuse, 0x2, R135 ;  /* 0x0000000204837824 */ /* 0x040fe200078e0287 */
[----:B------:R-:W-:Y:S03]  /*9b00*/  BAR.SYNC.DEFER_BLOCKING 0x0 ;  /* 0x0000000000007b1d */ /* 0x000fe60000010000 */
[----:B------:R-:W-:Y:S01]  /*9b10*/  IMAD R121, R4, 0x2, R131 ;  /* 0x0000000204797824 */ /* 0x000fe200078e0283 */
[----:B--2---:R-:W-:Y:S01]  /*9b20*/  IADD3 R130, P2, P3, R41, UR5, R150 ;  /* 0x0000000529827c10 */ /* 0x004fe2000fb5e096 */
[----:B------:R-:W-:Y:S01]  /*9b30*/  UIMAD.WIDE UR4, UR4, 0x2, URZ ;  /* 0x00000002040478a5 */ /* 0x000fe2000f8e023f */
[----:B------:R-:W-:-:S02]  /*9b40*/  F2FP.BF16.F32.PACK_AB R41, R46, R145 ;  /* 0x000000912e29723e */ /* 0x000fc400000010ff */
[----:B------:R-:W-:Y:S02]  /*9b50*/  LEA R113, R4, R121, 0x1 ;  /* 0x0000007904717211 */ /* 0x000fe400078e08ff */
[-C--:B------:R-:W-:Y:S02]  /*9b60*/  LEA R46, P5, R11, R130.reuse, 0x1 ;  /* 0x000000820b2e7211 */ /* 0x080fe400078a08ff */
[----:B------:R-:W-:Y:S01]  /*9b70*/  IADD3.X R166, R44, UR5, R151, P2, P3 ;  /* 0x000000052ca67c10 */ /* 0x000fe200097e6497 */
[C---:B------:R-:W-:Y:S01]  /*9b80*/  IMAD R123, R4.reuse, 0x2, R113 ;  /* 0x00000002047b7824 */ /* 0x040fe200078e0271 */
[----:B------:R-:W-:Y:S01]  /*9b90*/  LEA R10, P4, R3, R130, 0x1 ;  /* 0x00000082030a7211 */ /* 0x000fe200078808ff */
[----:B------:R-:W-:Y:S01]  /*9ba0*/  ULDC UR4, c[0x0][0x27c] ;  /* 0x00009f0000047ab9 */ /* 0x000fe20000000800 */
[----:B------:R-:W-:Y:S01]  /*9bb0*/  LEA.HI.X.SX32 R47, R11, R166, 0x1, P5 ;  /* 0x000000a60b2f7211 */ /* 0x000fe200028f0eff */
[C---:B------:R-:W-:Y:S01]  /*9bc0*/  IMAD R115, R4.reuse, 0x2, R123 ;  /* 0x0000000204737824 */ /* 0x040fe200078e027b */
[----:B------:R-:W-:Y:S01]  /*9bd0*/  LEA R44, P2, R45, R130, 0x1 ;  /* 0x000000822d2c7211 */ /* 0x000fe200078408ff */
[----:B------:R-:W-:Y:S01]  /*9be0*/  UIMAD UR4, UR6, UR4, URZ ;  /* 0x00000004060472a4 */ /* 0x000fe2000f8e023f */
[-C--:B------:R-:W-:Y:S01]  /*9bf0*/  LEA.HI.X.SX32 R11, R3, R166.reuse, 0x1, P4 ;  /* 0x000000a6030b7211 */ /* 0x080fe200020f0eff */
[----:B------:R-:W-:Y:S01]  /*9c00*/  IMAD R125, R4, 0x2, R115 ;  /* 0x00000002047d7824 */ /* 0x000fe200078e0273 */
[----:B------:R-:W-:Y:S01]  /*9c10*/  LEA.HI.X.SX32 R45, R45, R166, 0x1, P2 ;  /* 0x000000a62d2d7211 */ /* 0x000fe200010f0eff */
[----:B------:R-:W-:Y:S01]  /*9c20*/  USHF.L.U32 UR6, UR4, 0x2, URZ ;  /* 0x0000000204067899 */ /* 0x000fe2000800063f */
[-C--:B------:R-:W-:Y:S01]  /*9c30*/  LEA R2, P3, R50, R130.reuse, 0x1 ;  /* 0x0000008232027211 */ /* 0x080fe200078608ff */
[----:B------:R-:W-:Y:S01]  /*9c40*/  UIMAD.WIDE UR4, UR4, 0x4, URZ ;  /* 0x00000004040478a5 */ /* 0x000fe2000f8e023f */
[----:B------:R-:W-:Y:S01]  /*9c50*/  STSM.16.M88.4 [R52], R32 ;  /* 0x0000002034007844 */ /* 0x000fe20000000200 */
[----:B------:R-:W-:Y:S01]  /*9c60*/  LEA R117, R4, R125, 0x1 ;  /* 0x0000007d04757211 */ /* 0x000fe200078e08ff */
[----:B------:R-:W-:Y:S01]  /*9c70*/  BAR.SYNC.DEFER_BLOCKING 0x0 ;  /* 0x0000000000007b1d */ /* 0x000fe20000010000 */
[----:B------:R-:W-:-:S03]  /*9c80*/  LEA R48, P5, R49, R130, 0x1 ;  /* 0x0000008231307211 */ /* 0x000fc600078a08ff */
[----:B------:R-:W-:Y:S01]  /*9c90*/  IMAD R127, R4, 0x2, R117 ;  /* 0x00000002047f7824 */ /* 0x000fe200078e0275 */
[----:B------:R-:W-:Y:S02]  /*9ca0*/  LEA.HI.X.SX32 R3, R50, R166, 0x1, P3 ;  /* 0x000000a632037211 */ /* 0x000fe400018f0eff */
[----:B------:R-:W-:Y:S01]  /*9cb0*/  LEA R50, P3, R60, R130, 0x1 ;  /* 0x000000823c327211 */ /* 0x000fe200078608ff */
[C---:B------:R-:W-:Y:S01]  /*9cc0*/  IMAD R119, R4.reuse, 0x2, R127 ;  /* 0x0000000204777824 */ /* 0x040fe200078e027f */
[----:B------:R-:W-:Y:S02]  /*9cd0*/  LEA.HI.X.SX32 R49, R49, R166, 0x1, P5 ;  /* 0x000000a631317211 */ /* 0x000fe400028f0eff */
[----:B------:R-:W-:Y:S01]  /*9ce0*/  LEA R54, P5, R55, R130, 0x1 ;  /* 0x0000008237367211 */ /* 0x000fe200078a08ff */
[----:B------:R-:W-:-:S03]  /*9cf0*/  IMAD R129, R4, 0x2, R119 ;  /* 0x0000000204817824 */ /* 0x000fc600078e0277 */
[----:B------:R-:W-:Y:S02]  /*9d00*/  LEA.HI.X.SX32 R55, R55, R166, 0x1, P5 ;  /* 0x000000a637377211 */ /* 0x000fe400028f0eff */
[----:B------:R-:W-:Y:S02]  /*9d10*/  LEA R139, R4, R129, 0x1 ;  /* 0x00000081048b7211 */ /* 0x000fe400078e08ff */
[----:B------:R-:W-:-:S03]  /*9d20*/  LEA R64, P5, R65, R130, 0x1 ;  /* 0x0000008241407211 */ /* 0x000fc600078a08ff */
[C---:B------:R-:W-:Y:S01]  /*9d30*/  IMAD R143, R4.reuse, 0x2, R139 ;  /* 0x00000002048f7824 */ /* 0x040fe200078e028b */
[----:B------:R-:W-:Y:S02]  /*9d40*/  LEA.HI.X.SX32 R65, R65, R166, 0x1, P5 ;  /* 0x000000a641417211 */ /* 0x000fe400028f0eff */
[C---:B------:R-:W-:Y:S01]  /*9d50*/  LEA R76, P5, R77.reuse, R130, 0x1 ;  /* 0x000000824d4c7211 */ /* 0x040fe200078a08ff */
[----:B------:R-:W2:Y:S01]  /*9d60*/  LDS.128 R32, [R66+UR7] ;  /* 0x0000000742207984 */ /* 0x000ea20008000c00 */
[C---:B------:R-:W-:Y:S02]  /*9d70*/  IMAD R141, R4.reuse, 0x2, R143 ;  /* 0x00000002048d7824 */ /* 0x040fe400078e028f */
[----:B------:R-:W-:Y:S01]  /*9d80*/  LEA.HI.X.SX32 R77, R77, R166, 0x1, P5 ;  /* 0x000000a64d4d7211 */ /* 0x000fe200028f0eff */
[----:B------:R-:W-:Y:S01]  /*9d90*/  BAR.SYNC.DEFER_BLOCKING 0x0 ;  /* 0x0000000000007b1d */ /* 0x000fe20000010000 */
[----:B------:R-:W-:Y:S02]  /*9da0*/  LEA R86, P5, R87, R130, 0x1 ;  /* 0x0000008257567211 */ /* 0x000fe400078a08ff */
[----:B------:R-:W-:-:S02]  /*9db0*/  LEA R153, R4, R141, 0x1 ;  /* 0x0000008d04997211 */ /* 0x000fc400078e08ff */
[----:B------:R-:W-:Y:S02]  /*9dc0*/  LEA.HI.X.SX32 R87, R87, R166, 0x1, P5 ;  /* 0x000000a657577211 */ /* 0x000fe400028f0eff */
[----:B------:R-:W-:Y:S01]  /*9dd0*/  LEA R150, P5, R94, R130, 0x1 ;  /* 0x000000825e967211 */ /* 0x000fe200078a08ff */
[----:B------:R-:W-:-:S03]  /*9de0*/  IMAD R165, R4, 0x2, R153 ;  /* 0x0000000204a57824 */ /* 0x000fc600078e0299 */
[----:B------:R-:W-:Y:S01]  /*9df0*/  LEA.HI.X.SX32 R151, R94, R166, 0x1, P5 ;  /* 0x000000a65e977211 */ /* 0x000fe200028f0eff */
[----:B------:R-:W-:Y:S01]  /*9e00*/  IMAD R167, R4, 0x2, R165 ;  /* 0x0000000204a77824 */ /* 0x000fe200078e02a5 */
[----:B------:R-:W-:-:S04]  /*9e10*/  LEA R94, P5, R89, R130, 0x1 ;  /* 0x00000082595e7211 */ /* 0x000fc800078a08ff */
[----:B------:R-:W-:Y:S02]  /*9e20*/  LEA R164, R4, R167, 0x1 ;  /* 0x000000a704a47211 */ /* 0x000fe400078e08ff */
[----:B------:R-:W-:-:S04]  /*9e30*/  LEA R4, P6, R5, R130, 0x1 ;  /* 0x0000008205047211 */ /* 0x000fc800078c08ff */
[----:B------:R-:W-:Y:S01]  /*9e40*/  LEA.HI.X.SX32 R5, R5, R166, 0x1, P6 ;  /* 0x000000a605057211 */ /* 0x000fe200030f0eff */
[----:B------:R-:W-:Y:S01]  /*9e50*/  STSM.16.M88.4 [R52], R36 ;  /* 0x0000002434007844 */ /* 0x000fe20000000200 */
[----:B------:R-:W-:Y:S06]  /*9e60*/  BAR.SYNC.DEFER_BLOCKING 0x0 ;  /* 0x0000000000007b1d */ /* 0x000fec0000010000 */
[----:B------:R-:W2:Y:S02]  /*9e70*/  LDS.128 R36, [R66+UR7] ;  /* 0x0000000742247984 */ /* 0x000ea40008000c00 */
[----:B------:R-:W-:Y:S06]  /*9e80*/  BAR.SYNC.DEFER_BLOCKING 0x0 ;  /* 0x0000000000007b1d */ /* 0x000fec0000010000 */
[----:B------:R0:W-:Y:S02]  /*9e90*/  STSM.16.M88.4 [R52], R40 ;  /* 0x0000002834007844 */ /* 0x0001e40000000200 */
[----:B------:R-:W-:Y:S01]  /*9ea0*/  BAR.SYNC.DEFER_BLOCKING 0x0 ;  /* 0x0000000000007b1d */ /* 0x000fe20000010000 */
[----:B0-----:R-:W-:-:S02]  /*9eb0*/  LEA R42, P4, R51, R130, 0x1 ;  /* 0x00000082332a7211 */ /* 0x001fc400078808ff */
[C---:B------:R-:W-:Y:S02]  /*9ec0*/  LEA R40, P2, R56.reuse, R130, 0x1 ;  /* 0x0000008238287211 */ /* 0x040fe400078408ff */
[----:B------:R-:W-:Y:S02]  /*9ed0*/  LEA.HI.X.SX32 R43, R51, R166, 0x1, P4 ;  /* 0x000000a6332b7211 */ /* 0x000fe400020f0eff */
[----:B------:R-:W-:Y:S02]  /*9ee0*/  LEA R58, P4, R59, R130, 0x1 ;  /* 0x000000823b3a7211 */ /* 0x000fe400078808ff */
[----:B------:R-:W-:Y:S02]  /*9ef0*/  LEA.HI.X.SX32 R41, R56, R166, 0x1, P2 ;  /* 0x000000a638297211 */ /* 0x000fe400010f0eff */
[----:B------:R-:W-:Y:S02]  /*9f00*/  LEA R56, P2, R57, R130, 0x1 ;  /* 0x0000008239387211 */ /* 0x000fe400078408ff */
[----:B------:R-:W-:Y:S01]  /*9f10*/  LEA.HI.X.SX32 R59, R59, R166, 0x1, P4 ;  /* 0x000000a63b3b7211 */ /* 0x000fe200020f0eff */
[----:B------:R-:W-:Y:S01]  /*9f20*/  STG.E.U16 desc[UR20][R46.64], R12 ;  /* 0x0000000c2e007986 */ /* 0x000fe2000c101514 */
[----:B------:R-:W-:-:S02]  /*9f30*/  LEA R70, P4, R71, R130, 0x1 ;  /* 0x0000008247467211 */ /* 0x000fc400078808ff */
[----:B------:R-:W-:Y:S01]  /*9f40*/  LEA.HI.X.SX32 R57, R57, R166, 0x1, P2 ;  /* 0x000000a639397211 */ /* 0x000fe200010f0eff */
[----:B------:R-:W-:Y:S01]  /*9f50*/  STG.E.U16 desc[UR20][R44.64], R13 ;  /* 0x0000000d2c007986 */ /* 0x000fe2000c101514 */
[----:B------:R-:W-:Y:S02]  /*9f60*/  LEA R68, P2, R69, R130, 0x1 ;  /* 0x0000008245447211 */ /* 0x000fe400078408ff */
[----:B------:R-:W-:Y:S01]  /*9f70*/  LEA.HI.X.SX32 R71, R71, R166, 0x1, P4 ;  /* 0x000000a647477211 */ /* 0x000fe200020f0eff */
[----:B------:R0:W-:Y:S01]  /*9f80*/  STG.E.U16 desc[UR20][R10.64], R14 ;  /* 0x0000000e0a007986 */ /* 0x0001e2000c101514 */
[----:B------:R-:W-:Y:S02]  /*9f90*/  LEA R80, P4, R81, R130, 0x1 ;  /* 0x0000008251507211 */ /* 0x000fe400078808ff */
[----:B------:R-:W-:Y:S01]  /*9fa0*/  LEA.HI.X.SX32 R69, R69, R166, 0x1, P2 ;  /* 0x000000a645457211 */ /* 0x000fe200010f0eff */
[----:B------:R1:W-:Y:S01]  /*9fb0*/  STG.E.U16 desc[UR20][R2.64], R15 ;  /* 0x0000000f02007986 */ /* 0x0003e2000c101514 */
[----:B------:R-:W-:-:S02]  /*9fc0*/  LEA R78, P2, R79, R130, 0x1 ;  /* 0x000000824f4e7211 */ /* 0x000fc400078408ff */
[----:B------:R-:W-:Y:S02]  /*9fd0*/  LEA.HI.X.SX32 R81, R81, R166, 0x1, P4 ;  /* 0x000000a651517211 */ /* 0x000fe400020f0eff */
[C---:B------:R-:W-:Y:S02]  /*9fe0*/  LEA R144, P4, R98.reuse, R130, 0x1 ;  /* 0x0000008262907211 */ /* 0x040fe400078808ff */
[----:B------:R-:W-:Y:S02]  /*9ff0*/  LEA.HI.X.SX32 R79, R79, R166, 0x1, P2 ;  /* 0x000000a64f4f7211 */ /* 0x000fe400010f0eff */
[----:B------:R-:W-:Y:S02]  /*a000*/  LEA R136, P2, R99, R130, 0x1 ;  /* 0x0000008263887211 */ /* 0x000fe400078408ff */
[----:B------:R-:W-:Y:S02]  /*a010*/  LEA.HI.X.SX32 R145, R98, R166, 0x1, P4 ;  /* 0x000000a662917211 */ /* 0x000fe400020f0eff */
[----:B------:R-:W-:-:S02]  /*a020*/  LEA R98, P4, R92, R130, 0x1 ;  /* 0x000000825c627211 */ /* 0x000fc400078808ff */
[----:B------:R-:W-:Y:S02]  /*a030*/  LEA.HI.X.SX32 R137, R99, R166, 0x1, P2 ;  /* 0x000000a663897211 */ /* 0x000fe400010f0eff */
[----:B------:R-:W-:Y:S02]  /*a040*/  LEA R154, P2, R93, R130, 0x1 ;  /* 0x000000825d9a7211 */ /* 0x000fe400078408ff */
[----:B------:R-:W-:Y:S02]  /*a050*/  LEA.HI.X.SX32 R99, R92, R166, 0x1, P4 ;  /* 0x000000a65c637211 */ /* 0x000fe400020f0eff */
[-C--:B------:R-:W-:Y:S02]  /*a060*/  LEA R92, P4, R67, R130.reuse, 0x1 ;  /* 0x00000082435c7211 */ /* 0x080fe400078808ff */
[----:B0-----:R-:W-:Y:S02]  /*a070*/  PRMT R11, R12, 0x7632, R11 ;  /* 0x000076320c0b7816 */ /* 0x001fe4000000000b */
[----:B------:R-:W-:-:S02]  /*a080*/  LEA R52, P6, R53, R130, 0x1 ;  /* 0x0000008235347211 */ /* 0x000fc400078c08ff */
[-C--:B------:R-:W-:Y:S01]  /*a090*/  LEA.HI.X.SX32 R155, R93, R166.reuse, 0x1, P2 ;  /* 0x000000a65d9b7211 */ /* 0x080fe200010f0eff */
[----:B------:R0:W-:Y:S01]  /*a0a0*/  STG.E.U16 desc[UR20][R4.64], R11 ;  /* 0x0000000b04007986 */ /* 0x0001e2000c101514 */
[----:B------:R-:W-:Y:S02]  /*a0b0*/  PRMT R45, R13, 0x7632, R45 ;  /* 0x000076320d2d7816 */ /* 0x000fe4000000002d */
[-C--:B------:R-:W-:Y:S02]  /*a0c0*/  LEA.HI.X.SX32 R93, R67, R166.reuse, 0x1, P4 ;  /* 0x000000a6435d7211 */ /* 0x080fe400020f0eff */
[----:B------:R-:W-:Y:S01]  /*a0d0*/  PRMT R47, R14, 0x7632, R47 ;  /* 0x000076320e2f7816 */ /* 0x000fe2000000002f */
[----:B------:R-:W-:Y:S01]  /*a0e0*/  STG.E.U16 desc[UR20][R48.64], R45 ;  /* 0x0000002d30007986 */ /* 0x000fe2000c101514 */
[----:B------:R-:W-:Y:S02]  /*a0f0*/  PRMT R67, R15, 0x7632, R67 ;  /* 0x000076320f437816 */ /* 0x000fe40000000043 */
[----:B------:R-:W-:Y:S01]  /*a100*/  LEA.HI.X.SX32 R51, R60, R166, 0x1, P3 ;  /* 0x000000a63c337211 */ /* 0x000fe200018f0eff */
[----:B------:R4:W-:Y:S01]  /*a110*/  STG.E.U16 desc[UR20][R40.64], R47 ;  /* 0x0000002f28007986 */ /* 0x0009e2000c101514 */
[----:B------:R-:W-:-:S02]  /*a120*/  LEA R60, P3, R61, R130, 0x1 ;  /* 0x000000823d3c7211 */ /* 0x000fc400078608ff */
[----:B------:R-:W-:Y:S01]  /*a130*/  LEA.HI.X.SX32 R53, R53, R166, 0x1, P6 ;  /* 0x000000a635357211 */ /* 0x000fe200030f0eff */
[----:B------:R-:W-:Y:S01]  /*a140*/  STG.E.U16 desc[UR20][R42.64], R67 ;  /* 0x000000432a007986 */ /* 0x000fe2000c101514 */
[----:B------:R-:W-:Y:S02]  /*a150*/  LEA R62, P6, R63, R130, 0x1 ;  /* 0x000000823f3e7211 */ /* 0x000fe400078c08ff */
[----:B-1----:R-:W-:Y:S01]  /*a160*/  PRMT R3, R16, 0x7632, R3 ;  /* 0x0000763210037816 */ /* 0x002fe20000000003 */
[----:B------:R-:W-:Y:S01]  /*a170*/  STG.E.U16 desc[UR20][R50.64], R16 ;  /* 0x0000001032007986 */ /* 0x000fe2000c101514 */
[-C--:B------:R-:W-:Y:S02]  /*a180*/  LEA.HI.X.SX32 R61, R61, R166.reuse, 0x1, P3 ;  /* 0x000000a63d3d7211 */ /* 0x080fe400018f0eff */
[----:B0-----:R-:W-:Y:S01]  /*a190*/  PRMT R5, R17, 0x7632, R5 ;  /* 0x0000763211057816 */ /* 0x001fe20000000005 */
[----:B------:R-:W-:Y:S01]  /*a1a0*/  STG.E.U16 desc[UR20][R52.64], R17 ;  /* 0x0000001134007986 */ /* 0x000fe2000c101514 */
[----:B------:R-:W-:-:S02]  /*a1b0*/  LEA.HI.X.SX32 R63, R63, R166, 0x1, P6 ;  /* 0x000000a63f3f7211 */ /* 0x000fc400030f0eff */
[----:B------:R-:W-:Y:S01]  /*a1c0*/  PRMT R10, R18, 0x7632, R10 ;  /* 0x00007632120a7816 */ /* 0x000fe2000000000a */
[----:B------:R-:W-:Y:S01]  /*a1d0*/  STG.E.U16 desc[UR20][R54.64], R18 ;  /* 0x0000001236007986 */ /* 0x000fe2000c101514 */
[-C--:B------:R-:W-:Y:S02]  /*a1e0*/  LEA R72, P3, R73, R130.reuse, 0x1 ;  /* 0x0000008249487211 */ /* 0x080fe400078608ff */
[----:B------:R-:W-:Y:S01]  /*a1f0*/  PRMT R2, R19, 0x7632, R2 ;  /* 0x0000763213027816 */ /* 0x000fe20000000002 */
[----:B------:R-:W-:Y:S01]  /*a200*/  STG.E.U16 desc[UR20][R56.64], R19 ;  /* 0x0000001338007986 */ /* 0x000fe2000c101514 */
[----:B------:R-:W-:Y:S02]  /*a210*/  LEA R74, P6, R75, R130, 0x1 ;  /* 0x000000824b4a7211 */ /* 0x000fe400078c08ff */
[----:B------:R-:W-:Y:S01]  /*a220*/  LEA.HI.X.SX32 R73, R73, R166, 0x1, P3 ;  /* 0x000000a649497211 */ /* 0x000fe200018f0eff */
[----:B------:R0:W-:Y:S01]  /*a230*/  STG.E.U16 desc[UR20][R58.64], R3 ;  /* 0x000000033a007986 */ /* 0x0001e2000c101514 */
[----:B------:R-:W-:-:S02]  /*a240*/  LEA R82, P3, R83, R130, 0x1 ;  /* 0x0000008253527211 */ /* 0x000fc400078608ff */
[----:B------:R-:W-:Y:S01]  /*a250*/  LEA.HI.X.SX32 R75, R75, R166, 0x1, P6 ;  /* 0x000000a64b4b7211 */ /* 0x000fe200030f0eff */
[----:B------:R1:W-:Y:S01]  /*a260*/  STG.E.U16 desc[UR20][R60.64], R5 ;  /* 0x000000053c007986 */ /* 0x0003e2000c101514 */
[----:B------:R-:W-:Y:S02]  /*a270*/  LEA R84, P6, R85, R130, 0x1 ;  /* 0x0000008255547211 */ /* 0x000fe400078c08ff */
[----:B---3--:R-:W-:Y:S01]  /*a280*/  PRMT R4, R20, 0x7632, R4 ;  /* 0x0000763214047816 */ /* 0x008fe20000000004 */
[----:B------:R-:W-:Y:S01]  /*a290*/  STG.E.U16 desc[UR20][R62.64], R10 ;  /* 0x0000000a3e007986 */ /* 0x000fe2000c101514 */
[----:B------:R-:W-:Y:S02]  /*a2a0*/  PRMT R11, R21, 0x7632, R11 ;  /* 0x00007632150b7816 */ /* 0x000fe4000000000b */
[----:B----4-:R-:W-:Y:S01]  /*a2b0*/  PRMT R40, R22, 0x7632, R40 ;  /* 0x0000763216287816 */ /* 0x010fe20000000028 */
[----:B------:R3:W-:Y:S01]  /*a2c0*/  STG.E.U16 desc[UR20][R64.64], R2 ;  /* 0x0000000240007986 */ /* 0x0007e2000c101514 */
[----:B------:R-:W-:Y:S01]  /*a2d0*/  LEA.HI.X.SX32 R83, R83, R166, 0x1, P3 ;  /* 0x000000a653537211 */ /* 0x000fe200018f0eff */
[----:B0-----:R-:W-:Y:S01]  /*a2e0*/  IMAD.SHL.U32 R3, R168, 0x4, RZ ;  /* 0x00000004a8037824 */ /* 0x001fe200078e00ff */
[----:B------:R-:W-:Y:S01]  /*a2f0*/  PRMT R41, R23, 0x7632, R41 ;  /* 0x0000763217297816 */ /* 0x000fe20000000029 */
[----:B------:R-:W0:Y:S01]  /*a300*/  LDS.128 R64, [R66+UR7] ;  /* 0x0000000742407984 */ /* 0x000e220008000c00 */
[----:B------:R-:W-:Y:S01]  /*a310*/  LEA R146, P3, R97, R130, 0x1 ;  /* 0x0000008261927211 */ /* 0x000fe200078608ff */
[----:B-1----:R-:W-:Y:S01]  /*a320*/  IMAD.SHL.U32 R5, R172, 0x2, RZ ;  /* 0x00000002ac057824 */ /* 0x002fe200078e00ff */
        /* <DEDUP_REMOVED lines=8> */
[----:B---3--:R-:W-:Y:S02]  /*a3b0*/  PRMT R2, R25, 0x7632, R2 ;  /* 0x0000763219027816 */ /* 0x008fe40000000002 */
[-C--:B------:R-:W-:Y:S01]  /*a3c0*/  LEA R158, P6, R90, R130.reuse, 0x1 ;  /* 0x000000825a9e7211 */ /* 0x080fe200078c08ff */
[----:B------:R3:W-:Y:S01]  /*a3d0*/  STG.E.U16 desc[UR20][R74.64], R23 ;  /* 0x000000174a007986 */ /* 0x0007e2000c101514 */
[----:B------:R-:W-:-:S02]  /*a3e0*/  LEA R160, P2, R88, R130, 0x1 ;  /* 0x0000008258a07211 */ /* 0x000fc400078408ff */
[----:B------:R-:W-:Y:S01]  /*a3f0*/  LEA.HI.X.SX32 R157, R91, R166, 0x1, P3 ;  /* 0x000000a65b9d7211 */ /* 0x000fe200018f0eff */
[----:B------:R4:W-:Y:S01]  /*a400*/  STG.E.U16 desc[UR20][R76.64], R4 ;  /* 0x000000044c007986 */ /* 0x0009e2000c101514 */
[----:B------:R-:W-:Y:S02]  /*a410*/  LEA R162, P3, R96, R130, 0x1 ;  /* 0x0000008260a27211 */ /* 0x000fe400078608ff */
[----:B------:R-:W-:Y:S01]  /*a420*/  LEA.HI.X.SX32 R159, R90, R166, 0x1, P6 ;  /* 0x000000a65a9f7211 */ /* 0x000fe200030f0eff */
[----:B------:R5:W-:Y:S01]  /*a430*/  STG.E.U16 desc[UR20][R78.64], R11 ;  /* 0x0000000b4e007986 */ /* 0x000be2000c101514 */
[----:B-1----:R-:W-:Y:S02]  /*a440*/  PRMT R73, R24, 0x7632, R73 ;  /* 0x0000763218497816 */ /* 0x002fe40000000049 */
[----:B------:R-:W-:Y:S01]  /*a450*/  LEA R90, P6, R103, R130, 0x1 ;  /* 0x00000082675a7211 */ /* 0x000fe200078c08ff */
[----:B------:R1:W-:Y:S01]  /*a460*/  STG.E.U16 desc[UR20][R80.64], R40 ;  /* 0x0000002850007986 */ /* 0x0003e2000c101514 */
[----:B---3--:R-:W-:-:S02]  /*a470*/  PRMT R75, R26, 0x7632, R75 ;  /* 0x000076321a4b7816 */ /* 0x008fc4000000004b */
[----:B------:R-:W-:Y:S01]  /*a480*/  LEA.HI.X.SX32 R95, R89, R166, 0x1, P5 ;  /* 0x000000a6595f7211 */ /* 0x000fe200028f0eff */
[----:B------:R-:W-:Y:S01]  /*a490*/  STG.E.U16 desc[UR20][R82.64], R41 ;  /* 0x0000002952007986 */ /* 0x000fe2000c101514 */
[----:B----4-:R-:W-:Y:S01]  /*a4a0*/  PRMT R77, R27, 0x7632, R77 ;  /* 0x000076321b4d7816 */ /* 0x010fe2000000004d */
[----:B------:R-:W-:Y:S01]  /*a4b0*/  IMAD.HI R4, R168, 0x4, RZ ;  /* 0x00000004a8047827 */ /* 0x000fe200078e02ff */
[----:B------:R-:W-:Y:S01]  /*a4c0*/  LEA R102, P5, R101, R130, 0x1 ;  /* 0x0000008265667211 */ /* 0x000fe200078a08ff */
[----:B------:R-:W-:Y:S01]  /*a4d0*/  STG.E.U16 desc[UR20][R84.64], R24 ;  /* 0x0000001854007986 */ /* 0x000fe2000c101514 */
[----:B------:R-:W-:Y:S01]  /*a4e0*/  LEA.HI.X.SX32 R161, R88, R166, 0x1, P2 ;  /* 0x000000a658a17211 */ /* 0x000fe200010f0eff */
[----:B-----5:R-:W3:Y:S01]  /*a4f0*/  LDC.64 R10, c[0x0][0x230] ;  /* 0x00008c00ff0a7b82 */ /* 0x020ee20000000a00 */
[----:B------:R-:W-:Y:S01]  /*a500*/  LEA R88, P2, R107, R130, 0x1 ;  /* 0x000000826b587211 */ /* 0x000fe200078408ff */
[----:B------:R-:W-:Y:S01]  /*a510*/  STG.E.U16 desc[UR20][R86.64], R25 ;  /* 0x0000001956007986 */ /* 0x000fe2000c101514 */
[----:B-1----:R-:W-:-:S02]  /*a520*/  PRMT R80, R28, 0x7632, R80 ;  /* 0x000076321c507816 */ /* 0x002fc40000000050 */
[----:B------:R-:W-:Y:S01]  /*a530*/  PRMT R46, R29, 0x7632, R46 ;  /* 0x000076321d2e7816 */ /* 0x000fe2000000002e */
[----:B------:R-:W-:Y:S01]  /*a540*/  STG.E.U16 desc[UR20][R136.64], R26 ;  /* 0x0000001a88007986 */ /* 0x000fe2000c101514 */
[----:B------:R-:W-:Y:S02]  /*a550*/  LEA R100, P4, R105, R130, 0x1 ;  /* 0x0000008269647211 */ /* 0x000fe400078808ff */
[----:B------:R-:W-:Y:S01]  /*a560*/  LEA.HI.X.SX32 R163, R96, R166, 0x1, P3 ;  /* 0x000000a660a37211 */ /* 0x000fe200018f0eff */
[----:B------:R-:W-:Y:S01]  /*a570*/  STG.E.U16 desc[UR20][R144.64], R27 ;  /* 0x0000001b90007986 */ /* 0x000fe2000c101514 */
[----:B------:R-:W-:Y:S02]  /*a580*/  PRMT R81, R30, 0x7632, R81 ;  /* 0x000076321e517816 */ /* 0x000fe40000000051 */
[----:B------:R-:W-:Y:S01]  /*a590*/  LEA R96, P3, R109, R130, 0x1 ;  /* 0x000000826d607211 */ /* 0x000fe200078608ff */
[----:B------:R-:W-:Y:S01]  /*a5a0*/  STG.E.U16 desc[UR20][R146.64], R73 ;  /* 0x0000004992007986 */ /* 0x000fe2000c101514 */
[----:B------:R-:W-:-:S02]  /*a5b0*/  LEA.HI.X.SX32 R91, R103, R166, 0x1, P6 ;  /* 0x000000a6675b7211 */ /* 0x000fc400030f0eff */
[----:B------:R-:W-:Y:S01]  /*a5c0*/  PRMT R45, R31, 0x7632, R45 ;  /* 0x000076321f2d7816 */ /* 0x000fe2000000002d */
[----:B------:R3:W-:Y:S01]  /*a5d0*/  STG.E.U16 desc[UR20][R148.64], R2 ;  /* 0x0000000294007986 */ /* 0x0007e2000c101514 */
[----:B------:R-:W-:Y:S02]  /*a5e0*/  LEA R104, P6, R111, R130, 0x1 ;  /* 0x000000826f687211 */ /* 0x000fe400078c08ff */
[----:B------:R-:W-:Y:S01]  /*a5f0*/  LEA.HI.X.SX32 R103, R101, R166, 0x1, P5 ;  /* 0x000000a665677211 */ /* 0x000fe200028f0eff */
[----:B------:R1:W-:Y:S01]  /*a600*/  STG.E.U16 desc[UR20][R150.64], R75 ;  /* 0x0000004b96007986 */ /* 0x0003e2000c101514 */
[----:B------:R-:W-:Y:S02]  /*a610*/  LEA R106, P5, R133, R130, 0x1 ;  /* 0x00000082856a7211 */ /* 0x000fe400078a08ff */
[----:B------:R-:W-:Y:S01]  /*a620*/  LEA.HI.X.SX32 R89, R107, R166, 0x1, P2 ;  /* 0x000000a66b597211 */ /* 0x000fe200010f0eff */
[----:B------:R1:W-:Y:S01]  /*a630*/  STG.E.U16 desc[UR20][R154.64], R77 ;  /* 0x0000004d9a007986 */ /* 0x0003e2000c101514 */
[----:B------:R-:W-:-:S02]  /*a640*/  LEA R108, P2, R135, R130, 0x1 ;  /* 0x00000082876c7211 */ /* 0x000fc400078408ff */
[----:B------:R-:W-:Y:S01]  /*a650*/  LEA.HI.X.SX32 R101, R105, R166, 0x1, P4 ;  /* 0x000000a669657211 */ /* 0x000fe200020f0eff */
[----:B------:R1:W-:Y:S01]  /*a660*/  STG.E.U16 desc[UR20][R98.64], R28 ;  /* 0x0000001c62007986 */ /* 0x0003e2000c101514 */
[----:B------:R-:W-:Y:S02]  /*a670*/  LEA R110, P4, R131, R130, 0x1 ;  /* 0x00000082836e7211 */ /* 0x000fe400078808ff */
[----:B------:R-:W-:Y:S01]  /*a680*/  LEA.HI.X.SX32 R97, R109, R166, 0x1, P3 ;  /* 0x000000a66d617211 */ /* 0x000fe200018f0eff */
[----:B------:R1:W-:Y:S01]  /*a690*/  STG.E.U16 desc[UR20][R156.64], R29 ;  /* 0x0000001d9c007986 */ /* 0x0003e2000c101514 */
[----:B------:R-:W-:Y:S02]  /*a6a0*/  LEA R120, P3, R121, R130, 0x1 ;  /* 0x0000008279787211 */ /* 0x000fe400078608ff */
[----:B------:R-:W-:Y:S01]  /*a6b0*/  LEA.HI.X.SX32 R105, R111, R166, 0x1, P6 ;  /* 0x000000a66f697211 */ /* 0x000fe200030f0eff */
[----:B------:R1:W-:Y:S01]  /*a6c0*/  STG.E.U16 desc[UR20][R158.64], R30 ;  /* 0x0000001e9e007986 */ /* 0x0003e2000c101514 */
[----:B--2---:R-:W-:-:S02]  /*a6d0*/  PRMT R52, R32, 0x7632, R52 ;  /* 0x0000763220347816 */ /* 0x004fc40000000034 */
[----:B------:R-:W-:Y:S01]  /*a6e0*/  LEA R112, P6, R113, R130, 0x1 ;  /* 0x0000008271707211 */ /* 0x000fe200078c08ff */
[----:B------:R1:W-:Y:S01]  /*a6f0*/  STG.E.U16 desc[UR20][R94.64], R31 ;  /* 0x0000001f5e007986 */ /* 0x0003e2000c101514 */
[----:B------:R-:W-:Y:S02]  /*a700*/  LEA.HI.X.SX32 R107, R133, R166, 0x1, P5 ;  /* 0x000000a6856b7211 */ /* 0x000fe400028f0eff */
[----:B------:R-:W-:Y:S01]  /*a710*/  PRMT R53, R33, 0x7632, R53 ;  /* 0x0000763221357816 */ /* 0x000fe20000000035 */
[----:B------:R1:W-:Y:S01]  /*a720*/  STG.E.U16 desc[UR20][R160.64], R80 ;  /* 0x00000050a0007986 */ /* 0x0003e2000c101514 */
[----:B------:R-:W-:Y:S02]  /*a730*/  LEA R122, P5, R123, R130, 0x1 ;  /* 0x000000827b7a7211 */ /* 0x000fe400078a08ff */
[----:B------:R-:W-:Y:S01]  /*a740*/  LEA.HI.X.SX32 R109, R135, R166, 0x1, P2 ;  /* 0x000000a6876d7211 */ /* 0x000fe200010f0eff */
[----:B------:R1:W-:Y:S01]  /*a750*/  STG.E.U16 desc[UR20][R92.64], R46 ;  /* 0x0000002e5c007986 */ /* 0x0003e2000c101514 */
[----:B------:R-:W-:-:S02]  /*a760*/  PRMT R54, R34, 0x7632, R54 ;  /* 0x0000763222367816 */ /* 0x000fc40000000036 */
        /* <DEDUP_REMOVED lines=20> */
[----:B------:R-:W-:Y:S02]  /*a8b0*/  PRMT R62, R36, 0x7632, R62 ;  /* 0x00007632243e7816 */ /* 0x000fe4000000003e */
[----:B------:R-:W-:Y:S01]  /*a8c0*/  LEA R132, P4, R139, R130, 0x1 ;  /* 0x000000828b847211 */ /* 0x000fe200078808ff */
[----:B------:R1:W-:Y:S01]  /*a8d0*/  STG.E.U16 desc[UR20][R106.64], R53 ;  /* 0x000000356a007986 */ /* 0x0003e2000c101514 */
[----:B------:R-:W-:Y:S02]  /*a8e0*/  LEA.HI.X.SX32 R117, R117, R166, 0x1, P3 ;  /* 0x000000a675757211 */ /* 0x000fe400018f0eff */
[----:B------:R-:W-:Y:S01]  /*a8f0*/  PRMT R58, R37, 0x7632, R58 ;  /* 0x00007632253a7816 */ /* 0x000fe2000000003a */
        /* <DEDUP_REMOVED lines=20> */
[-C--:B------:R-:W-:Y:S01]  /*aa40*/  LEA.HI.X.SX32 R135, R141, R166.reuse, 0x1, P6 ;  /* 0x000000a68d877211 */ /* 0x080fe200030f0eff */
[----:B------:R1:W-:Y:S01]  /*aa50*/  STG.E.U16 desc[UR20][R116.64], R58 ;  /* 0x0000003a74007986 */ /* 0x0003e2000c101514 */
[-C--:B------:R-:W-:Y:S02]  /*aa60*/  LEA.HI.X.SX32 R141, R153, R166.reuse, 0x1, P5 ;  /* 0x000000a6998d7211 */ /* 0x080fe400028f0eff */
[----:B0-----:R-:W-:Y:S01]  /*aa70*/  PRMT R70, R64, 0x7632, R70 ;  /* 0x0000763240467816 */ /* 0x001fe20000000046 */
[----:B------:R1:W-:Y:S01]  /*aa80*/  STG.E.U16 desc[UR20][R126.64], R63 ;  /* 0x0000003f7e007986 */ /* 0x0003e2000c101514 */
[-C--:B------:R-:W-:Y:S02]  /*aa90*/  LEA.HI.X.SX32 R143, R165, R166.reuse, 0x1, P2 ;  /* 0x000000a6a58f7211 */ /* 0x080fe400010f0eff */
[----:B------:R-:W-:Y:S01]  /*aaa0*/  PRMT R71, R65, 0x7632, R71 ;  /* 0x0000763241477816 */ /* 0x000fe20000000047 */
[----:B------:R1:W-:Y:S01]  /*aab0*/  STG.E.U16 desc[UR20][R118.64], R59 ;  /* 0x0000003b76007986 */ /* 0x0003e2000c101514 */
[----:B------:R-:W-:-:S02]  /*aac0*/  LEA.HI.X.SX32 R153, R167, R166, 0x1, P4 ;  /* 0x000000a6a7997211 */ /* 0x000fc400020f0eff */
[----:B------:R-:W-:Y:S01]  /*aad0*/  PRMT R76, R66, 0x7632, R76 ;  /* 0x00007632424c7816 */ /* 0x000fe2000000004c */
[----:B------:R1:W-:Y:S01]  /*aae0*/  STG.E.U16 desc[UR20][R128.64], R64 ;  /* 0x0000004080007986 */ /* 0x0003e2000c101514 */
[----:B------:R-:W-:Y:S02]  /*aaf0*/  LEA.HI.X.SX32 R131, R164, R166, 0x1, P3 ;  /* 0x000000a6a4837211 */ /* 0x000fe400018f0eff */
[----:B------:R-:W-:Y:S01]  /*ab00*/  PRMT R12, R67, 0x7632, R12 ;  /* 0x00007632430c7816 */ /* 0x000fe2000000000c */
[----:B------:R1:W-:Y:S01]  /*ab10*/  STG.E.U16 desc[UR20][R132.64], R65 ;  /* 0x0000004184007986 */ /* 0x0003e2000c101514 */
[----:B------:R-:W-:Y:S02]  /*ab20*/  LOP3.LUT R5, R5, 0x1f8, RZ, 0xc0, !PT ;  /* 0x000001f805057812 */ /* 0x000fe400078ec0ff */
[----:B------:R-:W-:Y:S01]  /*ab30*/  LOP3.LUT P2, RZ, R172, 0x80, RZ, 0xc0, !PT ;  /* 0x00000080acff7812 */ /* 0x000fe2000784c0ff */
[----:B------:R1:W-:Y:S01]  /*ab40*/  STG.E.U16 desc[UR20][R138.64], R66 ;  /* 0x000000428a007986 */ /* 0x0003e2000c101514 */
[----:B---3--:R-:W-:-:S03]  /*ab50*/  IADD3 R2, P0, P1, R3, UR6, R10 ;  /* 0x0000000603027c10 */ /* 0x008fc6000f91e00a */
[----:B------:R1:W-:Y:S01]  /*ab60*/  STG.E.U16 desc[UR20][R134.64], R67 ;  /* 0x0000004386007986 */ /* 0x0003e2000c101514 */
[----:B------:R-:W-:-:S03]  /*ab70*/  IADD3.X R3, R4, UR5, R11, P0, P1 ;  /* 0x0000000504037c10 */ /* 0x000fc600087e240b */
[----:B------:R1:W-:Y:S04]  /*ab80*/  STG.E.U16 desc[UR20][R140.64], R70 ;  /* 0x000000468c007986 */ /* 0x0003e8000c101514 */
[----:B------:R1:W-:Y:S04]  /*ab90*/  STG.E.U16 desc[UR20][R142.64], R71 ;  /* 0x000000478e007986 */ /* 0x0003e8000c101514 */
[----:B------:R1:W-:Y:S04]  /*aba0*/  STG.E.U16 desc[UR20][R152.64], R76 ;  /* 0x0000004c98007986 */ /* 0x0003e8000c101514 */
[----:B------:R1:W-:Y:S01]  /*abb0*/  STG.E.U16 desc[UR20][R130.64], R12 ;  /* 0x0000000c82007986 */ /* 0x0003e2000c101514 */
[----:B------:R-:W-:Y:S06]  /*abc0*/  BAR.SYNC.DEFER_BLOCKING 0x0 ;  /* 0x0000000000007b1d */ /* 0x000fec0000010000 */
[----:B------:R1:W-:Y:S02]  /*abd0*/  STS.64 [R5+UR7], R8 ;  /* 0x0000000805007988 */ /* 0x0003e40008000a07 */
[----:B------:R-:W-:Y:S06]  /*abe0*/  BAR.SYNC.DEFER_BLOCKING 0x0 ;  /* 0x0000000000007b1d */ /* 0x000fec0000010000 */
[----:B------:R-:W-:Y:S05]  /*abf0*/  @P2 EXIT ;  /* 0x000000000000294d */ /* 0x000fea0003800000 */
[----:B-1----:R-:W0:Y:S04]  /*ac00*/  LDS R5, [R0] ;  /* 0x0000000000057984 */ /* 0x002e280000000800 */
[----:B0-----:R-:W-:Y:S01]  /*ac10*/  STG.E desc[UR20][R2.64], R5 ;  /* 0x0000000502007986 */ /* 0x001fe2000c101914 */
[----:B------:R-:W-:Y:S05]  /*ac20*/  EXIT ;  /* 0x000000000000794d */ /* 0x000fea0003800000 */
.L_x_2:
[----:B------:R-:W-:-:S00]  /*ac30*/  BRA `(.L_x_2) ;  /* 0xfffffffc00fc7947 */ /* 0x000fc0000383ffff */
[----:B------:R-:W-:-:S00]  /*ac40*/  NOP ;  /* 0x0000000000007918 */ /* 0x000fc00000000000 */
        /* <DEDUP_REMOVED lines=11> */
.L_x_3:


//--------------------- .nv.global.init           --------------------------
	.section	.nv.global.init,"aw",@progbits
.nv.global.init:
	.type		_$_str,@object
	.size		_$_str,(.L_0 - _$_str)
_$_str:
        /*0000*/ 	.byte	0x5f, 0x5f, 0x43, 0x55, 0x44, 0x41, 0x5f, 0x46, 0x54, 0x5a, 0x00
.L_0:


//--------------------- .nv.shared.attn_fwd       --------------------------
	.section	.nv.shared.attn_fwd,"aw",@nobits
	.sectionflags	@""
	.align	16
	.zero		1024


//--------------------- .nv.shared.reserved.0     --------------------------
	.section	.nv.shared.reserved.0,"aw",@nobits
	.weak		__nv_reservedSMEM_offset_0_alias
	.size		__nv_reservedSMEM_offset_0_alias, 0, 0
	.other		__nv_reservedSMEM_offset_0_alias,@"STO_CUDA_RESERVED_SHARED STV_DEFAULT"
__nv_reservedSMEM_offset_0_alias:
	.zero		0


//--------------------- .nv.constant0.attn_fwd    --------------------------
	.section	.nv.constant0.attn_fwd,"a",@progbits
	.sectionflags	@""
	.align	4
.nv.constant0.attn_fwd:
	.zero		664


//--------------------- SYMBOLS --------------------------

	.type		.nv.reservedSmem.offset0,@object
	.size		.nv.reservedSmem.offset0,0x4
